//
// Generated by NVIDIA NVVM Compiler
//
// Compiler Build ID: CL-36424714
// Cuda compilation tools, release 13.0, V13.0.88
// Based on NVVM 20.0.0
//

.version 9.0
.target sm_100
.address_size 64

	// .globl	_Z16discretelog_cudaxxxxPxS_

.visible .entry _Z16discretelog_cudaxxxxPxS_(
	.param .u64 _Z16discretelog_cudaxxxxPxS__param_0,
	.param .u64 _Z16discretelog_cudaxxxxPxS__param_1,
	.param .u64 _Z16discretelog_cudaxxxxPxS__param_2,
	.param .u64 _Z16discretelog_cudaxxxxPxS__param_3,
	.param .u64 .ptr .align 1 _Z16discretelog_cudaxxxxPxS__param_4,
	.param .u64 .ptr .align 1 _Z16discretelog_cudaxxxxPxS__param_5
)
{
	.reg .pred 	%p<148>;
	.reg .b16 	%rs<22>;
	.reg .b32 	%r<2144>;
	.reg .b32 	%f<15>;
	.reg .b64 	%rd<275>;

	ld.param.u64 	%rd257, [_Z16discretelog_cudaxxxxPxS__param_0];
	ld.param.u64 	%rd63, [_Z16discretelog_cudaxxxxPxS__param_2];
	ld.param.u64 	%rd64, [_Z16discretelog_cudaxxxxPxS__param_3];
	mov.u32 	%r415, %ctaid.x;
	mov.u32 	%r416, %ntid.x;
	mov.u32 	%r417, %tid.x;
	mad.lo.s32 	%r418, %r415, %r416, %r417;
	cvt.u64.u32 	%rd1, %r418;
	setp.le.s64 	%p15, %rd64, %rd1;
	@%p15 bra 	$L__BB0_83;
	cvt.u32.u64 	%r1, %rd1;
	setp.eq.s32 	%p16, %r1, 0;
	mov.b64 	%rd254, 1;
	@%p16 bra 	$L__BB0_24;
	shr.s64 	%rd250, %rd257, 63;
	cvt.u32.u64 	%r2, %rd63;
	{ .reg .b32 tmp; mov.b64 {tmp, %r3}, %rd63; }
	shr.s64 	%rd70, %rd63, 63;
	cvt.u32.u64 	%r5, %rd70;
	mov.b64 	%rd255, 0;
	mov.b64 	%rd254, 1;
	mov.u64 	%rd249, %rd257;
	mov.u64 	%rd253, %rd1;
$L__BB0_3:
	and.b64  	%rd71, %rd253, 1;
	setp.eq.b64 	%p17, %rd71, 1;
	not.pred 	%p18, %p17;
	@%p18 bra 	$L__BB0_15;
	setp.lt.s64 	%p19, %rd63, 0;
	mul.hi.u64 	%rd72, %rd249, %rd254;
	mad.lo.s64 	%rd73, %rd249, %rd255, %rd72;
	mad.lo.s64 	%rd10, %rd250, %rd254, %rd73;
	mul.lo.s64 	%rd9, %rd249, %rd254;
	cvt.u32.u64 	%r421, %rd9;
	{ .reg .b32 tmp; mov.b64 {tmp, %r424}, %rd9; }
	cvt.u32.u64 	%r427, %rd10;
	{ .reg .b32 tmp; mov.b64 {tmp, %r430}, %rd10; }
	mov.b32 	%r2004, 0;
	// begin inline asm
	sub.cc.u32 %r419,%r2004,%r421;
	// end inline asm
	// begin inline asm
	subc.cc.u32 %r422,%r2004,%r424;
	// end inline asm
	// begin inline asm
	subc.cc.u32 %r425,%r2004,%r427;
	// end inline asm
	// begin inline asm
	subc.u32 %r428,%r2004,%r430;
	// end inline asm
	setp.lt.s64 	%p20, %rd10, 0;
	selp.b32 	%r483, %r419, %r421, %p20;
	selp.b32 	%r484, %r422, %r424, %p20;
	selp.b32 	%r485, %r425, %r427, %p20;
	selp.b32 	%r486, %r428, %r430, %p20;
	// begin inline asm
	sub.cc.u32 %r431,%r2004,%r2;
	// end inline asm
	// begin inline asm
	subc.cc.u32 %r434,%r2004,%r3;
	// end inline asm
	// begin inline asm
	subc.cc.u32 %r437,%r2004,%r5;
	// end inline asm
	// begin inline asm
	subc.u32 %r440,%r2004,%r5;
	// end inline asm
	selp.b32 	%r487, %r431, %r2, %p19;
	selp.b32 	%r488, %r434, %r3, %p19;
	shr.s64 	%rd74, %rd63, 63;
	cvt.u32.u64 	%r489, %rd74;
	and.b32  	%r490, %r489, %r437;
	and.b32  	%r491, %r489, %r440;
	or.b32  	%r492, %r491, %r490;
	setp.eq.s32 	%p21, %r492, 0;
	selp.b32 	%r493, %r488, %r491, %p21;
	selp.b32 	%r494, %r487, %r490, %p21;
	selp.b32 	%r495, 0, %r488, %p21;
	selp.b32 	%r496, 0, %r487, %p21;
	selp.b32 	%r497, 64, 0, %p21;
	setp.eq.s32 	%p22, %r493, 0;
	selp.b32 	%r498, %r494, %r493, %p22;
	selp.b32 	%r499, %r495, %r494, %p22;
	selp.b32 	%r500, %r496, %r495, %p22;
	selp.b32 	%r501, 0, %r496, %p22;
	selp.b32 	%r502, 32, 0, %p22;
	or.b32  	%r503, %r502, %r497;
	clz.b32 	%r6, %r498;
	add.s32 	%r7, %r503, %r6;
	shf.l.wrap.b32 	%r478, %r499, %r498, %r6;
	shf.l.wrap.b32 	%r475, %r500, %r499, %r6;
	shf.l.wrap.b32 	%r10, %r501, %r500, %r6;
	and.b32  	%r504, %r6, 31;
	shl.b32 	%r11, %r501, %r504;
	shl.b32 	%r2009, %r483, %r504;
	shf.l.wrap.b32 	%r2008, %r483, %r484, %r6;
	shf.l.wrap.b32 	%r2007, %r484, %r485, %r6;
	shf.l.wrap.b32 	%r2006, %r485, %r486, %r6;
	shf.l.wrap.b32 	%r2005, %r486, %r2004, %r6;
	neg.s32 	%r505, %r478;
	cvt.u64.u32 	%rd75, %r505;
	shl.b64 	%rd76, %rd75, 32;
	cvt.u64.u32 	%rd77, %r475;
	mov.b32 	%r506, 17185;
	mov.b32 	%r507, 63;
	prmt.b32 	%r508, %r478, %r507, %r506;
	mov.b32 	%f1, %r508;
	rcp.approx.f32 	%f2, %f1;
	mov.b32 	%r509, %f2;
	shl.b32 	%r510, %r509, 9;
	add.s32 	%r444, %r510, -512;
	mul.hi.u32 	%r511, %r444, %r475;
	cvt.u64.u32 	%rd78, %r511;
	mul.wide.u32 	%rd79, %r478, %r444;
	add.s64 	%rd80, %rd78, %rd77;
	add.s64 	%rd81, %rd80, %rd79;
	sub.s64 	%rd82, %rd76, %rd81;
	cvt.u32.u64 	%r460, %rd82;
	{ .reg .b32 tmp; mov.b64 {tmp, %r463}, %rd82; }
	setp.gt.s64 	%p23, %rd82, -1;
	selp.b32 	%r469, %r444, 0, %p23;
	shr.u64 	%rd83, %rd82, 63;
	cvt.u32.u64 	%r512, %rd83;
	xor.b32  	%r472, %r512, 1;
	mov.b32 	%r446, -2147483648;
	// begin inline asm
	mad.hi.cc.u32 %r443,%r444,%r460,%r446;
	// end inline asm
	// begin inline asm
	addc.u32 %r447,%r2004,%r2004;
	// end inline asm
	// begin inline asm
	mad.lo.cc.u32 %r450,%r444,%r463,%r443;
	// end inline asm
	// begin inline asm
	madc.hi.u32 %r454,%r444,%r463,%r447;
	// end inline asm
	// begin inline asm
	add.cc.u32 %r458,%r450,%r460;
	// end inline asm
	// begin inline asm
	addc.cc.u32 %r461,%r454,%r463;
	// end inline asm
	// begin inline asm
	addc.u32 %r464,%r2004,%r2004;
	// end inline asm
	// begin inline asm
	add.cc.u32 %r467,%r461,%r469;
	// end inline asm
	// begin inline asm
	addc.u32 %r470,%r464,%r472;
	// end inline asm
	setp.eq.s32 	%p24, %r470, 2;
	selp.b32 	%r513, -1, %r467, %p24;
	mul.hi.u32 	%r514, %r513, %r475;
	cvt.u64.u32 	%rd84, %r514;
	mul.wide.u32 	%rd85, %r513, %r478;
	add.s64 	%rd86, %rd85, %rd84;
	cvt.u32.u64 	%r474, %rd86;
	{ .reg .b32 tmp; mov.b64 {tmp, %r477}, %rd86; }
	// begin inline asm
	add.cc.u32 %r473,%r474,%r475;
	// end inline asm
	// begin inline asm
	addc.cc.u32 %r476,%r477,%r478;
	// end inline asm
	// begin inline asm
	addc.u32 %r479,%r2004,%r2004;
	// end inline asm
	setp.eq.s32 	%p25, %r479, 0;
	min.u32 	%r515, %r513, -2;
	add.s32 	%r516, %r515, 1;
	selp.b32 	%r17, %r516, %r513, %p25;
$L__BB0_5:
	.pragma "nounroll";
	// begin inline asm
	sub.cc.u32 %r517,%r2007,%r475;
	// end inline asm
	// begin inline asm
	subc.cc.u32 %r520,%r2006,%r478;
	// end inline asm
	mov.b32 	%r525, -2;
	// begin inline asm
	subc.u32 %r523,%r2005,%r525;
	// end inline asm
	// begin inline asm
	mad.hi.u32 %r526,%r2005,%r17,%r523;
	// end inline asm
	setp.lt.u32 	%p27, %r526, %r2005;
	selp.b32 	%r2014, -1, %r526, %p27;
	mov.b32 	%r557, 0;
	// begin inline asm
	mad.lo.cc.u32 %r530,%r2014,%r475,%r557;
	// end inline asm
	// begin inline asm
	madc.hi.u32 %r534,%r2014,%r475,%r557;
	// end inline asm
	// begin inline asm
	mad.lo.cc.u32 %r538,%r2014,%r478,%r534;
	// end inline asm
	// begin inline asm
	madc.hi.u32 %r542,%r2014,%r478,%r557;
	// end inline asm
	// begin inline asm
	sub.cc.u32 %r2015,%r2007,%r530;
	// end inline asm
	// begin inline asm
	subc.cc.u32 %r2016,%r2006,%r538;
	// end inline asm
	// begin inline asm
	subc.cc.u32 %r2017,%r2005,%r542;
	// end inline asm
	// begin inline asm
	addc.u32 %r555,%r557,%r557;
	// end inline asm
	setp.ne.s32 	%p28, %r555, 0;
	mov.pred 	%p141, 0;
	@%p28 bra 	$L__BB0_7;
	// begin inline asm
	add.cc.u32 %r2015,%r2015,%r475;
	// end inline asm
	// begin inline asm
	addc.cc.u32 %r2016,%r2016,%r478;
	// end inline asm
	mov.b32 	%r569, 0;
	// begin inline asm
	addc.cc.u32 %r2017,%r2017,%r569;
	// end inline asm
	// begin inline asm
	addc.u32 %r567,%r569,%r569;
	// end inline asm
	add.s32 	%r2014, %r2014, -1;
	setp.eq.s32 	%p141, %r567, 0;
$L__BB0_7:
	not.pred 	%p29, %p141;
	@%p29 bra 	$L__BB0_9;
	// begin inline asm
	add.cc.u32 %r2015,%r2015,%r475;
	// end inline asm
	// begin inline asm
	addc.cc.u32 %r2016,%r2016,%r478;
	// end inline asm
	mov.b32 	%r578, 0;
	// begin inline asm
	addc.u32 %r2017,%r2017,%r578;
	// end inline asm
	add.s32 	%r2014, %r2014, -1;
$L__BB0_9:
	mov.b32 	%r612, 0;
	// begin inline asm
	mad.lo.cc.u32 %r579,%r2014,%r11,%r612;
	// end inline asm
	// begin inline asm
	madc.hi.u32 %r583,%r2014,%r11,%r612;
	// end inline asm
	// begin inline asm
	mad.lo.cc.u32 %r587,%r2014,%r10,%r583;
	// end inline asm
	// begin inline asm
	madc.hi.u32 %r591,%r2014,%r10,%r612;
	// end inline asm
	// begin inline asm
	sub.cc.u32 %r2018,%r2009,%r579;
	// end inline asm
	// begin inline asm
	subc.cc.u32 %r2007,%r2008,%r587;
	// end inline asm
	// begin inline asm
	subc.cc.u32 %r2006,%r2015,%r591;
	// end inline asm
	// begin inline asm
	subc.cc.u32 %r2005,%r2016,%r612;
	// end inline asm
	// begin inline asm
	subc.cc.u32 %r607,%r2017,%r612;
	// end inline asm
	// begin inline asm
	subc.u32 %r610,%r612,%r612;
	// end inline asm
	setp.ne.s32 	%p30, %r610, -1;
	@%p30 bra 	$L__BB0_11;
	// begin inline asm
	add.cc.u32 %r2018,%r2018,%r11;
	// end inline asm
	// begin inline asm
	addc.cc.u32 %r2007,%r2007,%r10;
	// end inline asm
	// begin inline asm
	addc.cc.u32 %r2006,%r2006,%r475;
	// end inline asm
	// begin inline asm
	addc.u32 %r2005,%r2005,%r478;
	// end inline asm
$L__BB0_11:
	add.s32 	%r2004, %r2004, 32;
	setp.le.u32 	%p31, %r2004, %r7;
	mov.b32 	%r2009, 0;
	mov.u32 	%r2008, %r2018;
	@%p31 bra 	$L__BB0_5;
	shf.r.wrap.b32 	%r626, %r2018, %r2007, %r6;
	shf.r.wrap.b32 	%r627, %r2007, %r2006, %r6;
	shf.r.wrap.b32 	%r628, %r2006, %r2005, %r6;
	mov.b32 	%r629, 0;
	shf.r.wrap.b32 	%r630, %r2005, %r629, %r6;
	cvt.u16.u32 	%rs1, %r7;
	and.b16  	%rs2, %rs1, 32;
	setp.eq.s16 	%p32, %rs2, 0;
	selp.b32 	%r631, %r626, %r627, %p32;
	selp.b32 	%r632, %r627, %r628, %p32;
	selp.b32 	%r633, %r628, %r630, %p32;
	selp.b32 	%r634, %r630, 0, %p32;
	and.b16  	%rs3, %rs1, 64;
	setp.eq.s16 	%p33, %rs3, 0;
	selp.b32 	%r2022, %r631, %r633, %p33;
	selp.b32 	%r2023, %r632, %r634, %p33;
	selp.b32 	%r2024, %r633, 0, %p33;
	selp.b32 	%r2025, %r634, 0, %p33;
	setp.gt.s64 	%p34, %rd10, -1;
	@%p34 bra 	$L__BB0_14;
	mov.b32 	%r645, 0;
	// begin inline asm
	sub.cc.u32 %r2022,%r645,%r2022;
	// end inline asm
	// begin inline asm
	subc.cc.u32 %r2023,%r645,%r2023;
	// end inline asm
	// begin inline asm
	subc.cc.u32 %r2024,%r645,%r2024;
	// end inline asm
	// begin inline asm
	subc.u32 %r2025,%r645,%r2025;
	// end inline asm
$L__BB0_14:
	setp.eq.s32 	%p35, %r7, 128;
	selp.b32 	%r647, -1, %r2025, %p35;
	selp.b32 	%r648, -1, %r2024, %p35;
	selp.b32 	%r649, -1, %r2023, %p35;
	selp.b32 	%r650, -1, %r2022, %p35;
	cvt.u64.u32 	%rd87, %r647;
	shl.b64 	%rd88, %rd87, 32;
	cvt.u64.u32 	%rd89, %r648;
	or.b64  	%rd255, %rd88, %rd89;
	cvt.u64.u32 	%rd90, %r649;
	shl.b64 	%rd91, %rd90, 32;
	cvt.u64.u32 	%rd92, %r650;
	or.b64  	%rd254, %rd91, %rd92;
$L__BB0_15:
	setp.lt.s64 	%p36, %rd63, 0;
	mul.lo.s64 	%rd93, %rd249, %rd250;
	mul.hi.u64 	%rd94, %rd249, %rd249;
	add.s64 	%rd95, %rd94, %rd93;
	add.s64 	%rd96, %rd95, %rd93;
	mul.lo.s64 	%rd97, %rd249, %rd249;
	cvt.u32.u64 	%r653, %rd97;
	{ .reg .b32 tmp; mov.b64 {tmp, %r656}, %rd97; }
	cvt.u32.u64 	%r659, %rd96;
	{ .reg .b32 tmp; mov.b64 {tmp, %r662}, %rd96; }
	mov.b32 	%r2026, 0;
	// begin inline asm
	sub.cc.u32 %r651,%r2026,%r653;
	// end inline asm
	// begin inline asm
	subc.cc.u32 %r654,%r2026,%r656;
	// end inline asm
	// begin inline asm
	subc.cc.u32 %r657,%r2026,%r659;
	// end inline asm
	// begin inline asm
	subc.u32 %r660,%r2026,%r662;
	// end inline asm
	// begin inline asm
	sub.cc.u32 %r663,%r2026,%r2;
	// end inline asm
	// begin inline asm
	subc.cc.u32 %r666,%r2026,%r3;
	// end inline asm
	// begin inline asm
	subc.cc.u32 %r669,%r2026,%r5;
	// end inline asm
	// begin inline asm
	subc.u32 %r672,%r2026,%r5;
	// end inline asm
	selp.b32 	%r715, %r663, %r2, %p36;
	selp.b32 	%r716, %r666, %r3, %p36;
	shr.s64 	%rd98, %rd63, 63;
	cvt.u32.u64 	%r717, %rd98;
	and.b32  	%r718, %r717, %r669;
	and.b32  	%r719, %r717, %r672;
	or.b32  	%r720, %r719, %r718;
	setp.eq.s32 	%p37, %r720, 0;
	selp.b32 	%r721, %r716, %r719, %p37;
	selp.b32 	%r722, %r715, %r718, %p37;
	selp.b32 	%r723, 0, %r716, %p37;
	selp.b32 	%r724, 0, %r715, %p37;
	selp.b32 	%r725, 64, 0, %p37;
	setp.eq.s32 	%p38, %r721, 0;
	selp.b32 	%r726, %r722, %r721, %p38;
	selp.b32 	%r727, %r723, %r722, %p38;
	selp.b32 	%r728, %r724, %r723, %p38;
	selp.b32 	%r729, 0, %r724, %p38;
	selp.b32 	%r730, 32, 0, %p38;
	or.b32  	%r731, %r730, %r725;
	clz.b32 	%r69, %r726;
	add.s32 	%r70, %r731, %r69;
	shf.l.wrap.b32 	%r710, %r727, %r726, %r69;
	shf.l.wrap.b32 	%r707, %r728, %r727, %r69;
	shf.l.wrap.b32 	%r73, %r729, %r728, %r69;
	and.b32  	%r732, %r69, 31;
	shl.b32 	%r74, %r729, %r732;
	shl.b32 	%r2031, %r653, %r732;
	shf.l.wrap.b32 	%r2030, %r653, %r656, %r69;
	shf.l.wrap.b32 	%r2029, %r656, %r659, %r69;
	shf.l.wrap.b32 	%r2028, %r659, %r662, %r69;
	shf.l.wrap.b32 	%r2027, %r662, %r2026, %r69;
	neg.s32 	%r733, %r710;
	cvt.u64.u32 	%rd99, %r733;
	shl.b64 	%rd100, %rd99, 32;
	cvt.u64.u32 	%rd101, %r707;
	mov.b32 	%r734, 17185;
	mov.b32 	%r735, 63;
	prmt.b32 	%r736, %r710, %r735, %r734;
	mov.b32 	%f3, %r736;
	rcp.approx.f32 	%f4, %f3;
	mov.b32 	%r737, %f4;
	shl.b32 	%r738, %r737, 9;
	add.s32 	%r676, %r738, -512;
	mul.hi.u32 	%r739, %r676, %r707;
	cvt.u64.u32 	%rd102, %r739;
	mul.wide.u32 	%rd103, %r710, %r676;
	add.s64 	%rd104, %rd102, %rd101;
	add.s64 	%rd105, %rd104, %rd103;
	sub.s64 	%rd106, %rd100, %rd105;
	cvt.u32.u64 	%r692, %rd106;
	{ .reg .b32 tmp; mov.b64 {tmp, %r695}, %rd106; }
	setp.gt.s64 	%p39, %rd106, -1;
	selp.b32 	%r701, %r676, 0, %p39;
	shr.u64 	%rd107, %rd106, 63;
	cvt.u32.u64 	%r740, %rd107;
	xor.b32  	%r704, %r740, 1;
	mov.b32 	%r678, -2147483648;
	// begin inline asm
	mad.hi.cc.u32 %r675,%r676,%r692,%r678;
	// end inline asm
	// begin inline asm
	addc.u32 %r679,%r2026,%r2026;
	// end inline asm
	// begin inline asm
	mad.lo.cc.u32 %r682,%r676,%r695,%r675;
	// end inline asm
	// begin inline asm
	madc.hi.u32 %r686,%r676,%r695,%r679;
	// end inline asm
	// begin inline asm
	add.cc.u32 %r690,%r682,%r692;
	// end inline asm
	// begin inline asm
	addc.cc.u32 %r693,%r686,%r695;
	// end inline asm
	// begin inline asm
	addc.u32 %r696,%r2026,%r2026;
	// end inline asm
	// begin inline asm
	add.cc.u32 %r699,%r693,%r701;
	// end inline asm
	// begin inline asm
	addc.u32 %r702,%r696,%r704;
	// end inline asm
	setp.eq.s32 	%p40, %r702, 2;
	selp.b32 	%r741, -1, %r699, %p40;
	mul.hi.u32 	%r742, %r741, %r707;
	cvt.u64.u32 	%rd108, %r742;
	mul.wide.u32 	%rd109, %r741, %r710;
	add.s64 	%rd110, %rd109, %rd108;
	cvt.u32.u64 	%r706, %rd110;
	{ .reg .b32 tmp; mov.b64 {tmp, %r709}, %rd110; }
	// begin inline asm
	add.cc.u32 %r705,%r706,%r707;
	// end inline asm
	// begin inline asm
	addc.cc.u32 %r708,%r709,%r710;
	// end inline asm
	// begin inline asm
	addc.u32 %r711,%r2026,%r2026;
	// end inline asm
	setp.eq.s32 	%p41, %r711, 0;
	min.u32 	%r743, %r741, -2;
	add.s32 	%r744, %r743, 1;
	selp.b32 	%r80, %r744, %r741, %p41;
$L__BB0_16:
	.pragma "nounroll";
	// begin inline asm
	sub.cc.u32 %r745,%r2029,%r707;
	// end inline asm
	// begin inline asm
	subc.cc.u32 %r748,%r2028,%r710;
	// end inline asm
	mov.b32 	%r753, -2;
	// begin inline asm
	subc.u32 %r751,%r2027,%r753;
	// end inline asm
	// begin inline asm
	mad.hi.u32 %r754,%r2027,%r80,%r751;
	// end inline asm
	setp.lt.u32 	%p43, %r754, %r2027;
	selp.b32 	%r2036, -1, %r754, %p43;
	mov.b32 	%r785, 0;
	// begin inline asm
	mad.lo.cc.u32 %r758,%r2036,%r707,%r785;
	// end inline asm
	// begin inline asm
	madc.hi.u32 %r762,%r2036,%r707,%r785;
	// end inline asm
	// begin inline asm
	mad.lo.cc.u32 %r766,%r2036,%r710,%r762;
	// end inline asm
	// begin inline asm
	madc.hi.u32 %r770,%r2036,%r710,%r785;
	// end inline asm
	// begin inline asm
	sub.cc.u32 %r2037,%r2029,%r758;
	// end inline asm
	// begin inline asm
	subc.cc.u32 %r2038,%r2028,%r766;
	// end inline asm
	// begin inline asm
	subc.cc.u32 %r2039,%r2027,%r770;
	// end inline asm
	// begin inline asm
	addc.u32 %r783,%r785,%r785;
	// end inline asm
	setp.ne.s32 	%p44, %r783, 0;
	mov.pred 	%p142, 0;
	@%p44 bra 	$L__BB0_18;
	// begin inline asm
	add.cc.u32 %r2037,%r2037,%r707;
	// end inline asm
	// begin inline asm
	addc.cc.u32 %r2038,%r2038,%r710;
	// end inline asm
	mov.b32 	%r797, 0;
	// begin inline asm
	addc.cc.u32 %r2039,%r2039,%r797;
	// end inline asm
	// begin inline asm
	addc.u32 %r795,%r797,%r797;
	// end inline asm
	add.s32 	%r2036, %r2036, -1;
	setp.eq.s32 	%p142, %r795, 0;
$L__BB0_18:
	not.pred 	%p45, %p142;
	@%p45 bra 	$L__BB0_20;
	// begin inline asm
	add.cc.u32 %r2037,%r2037,%r707;
	// end inline asm
	// begin inline asm
	addc.cc.u32 %r2038,%r2038,%r710;
	// end inline asm
	mov.b32 	%r806, 0;
	// begin inline asm
	addc.u32 %r2039,%r2039,%r806;
	// end inline asm
	add.s32 	%r2036, %r2036, -1;
$L__BB0_20:
	mov.b32 	%r840, 0;
	// begin inline asm
	mad.lo.cc.u32 %r807,%r2036,%r74,%r840;
	// end inline asm
	// begin inline asm
	madc.hi.u32 %r811,%r2036,%r74,%r840;
	// end inline asm
	// begin inline asm
	mad.lo.cc.u32 %r815,%r2036,%r73,%r811;
	// end inline asm
	// begin inline asm
	madc.hi.u32 %r819,%r2036,%r73,%r840;
	// end inline asm
	// begin inline asm
	sub.cc.u32 %r2040,%r2031,%r807;
	// end inline asm
	// begin inline asm
	subc.cc.u32 %r2029,%r2030,%r815;
	// end inline asm
	// begin inline asm
	subc.cc.u32 %r2028,%r2037,%r819;
	// end inline asm
	// begin inline asm
	subc.cc.u32 %r2027,%r2038,%r840;
	// end inline asm
	// begin inline asm
	subc.cc.u32 %r835,%r2039,%r840;
	// end inline asm
	// begin inline asm
	subc.u32 %r838,%r840,%r840;
	// end inline asm
	setp.ne.s32 	%p46, %r838, -1;
	@%p46 bra 	$L__BB0_22;
	// begin inline asm
	add.cc.u32 %r2040,%r2040,%r74;
	// end inline asm
	// begin inline asm
	addc.cc.u32 %r2029,%r2029,%r73;
	// end inline asm
	// begin inline asm
	addc.cc.u32 %r2028,%r2028,%r707;
	// end inline asm
	// begin inline asm
	addc.u32 %r2027,%r2027,%r710;
	// end inline asm
$L__BB0_22:
	add.s32 	%r2026, %r2026, 32;
	setp.le.u32 	%p47, %r2026, %r70;
	mov.b32 	%r2031, 0;
	mov.u32 	%r2030, %r2040;
	@%p47 bra 	$L__BB0_16;
	shf.r.wrap.b32 	%r854, %r2040, %r2029, %r69;
	shf.r.wrap.b32 	%r855, %r2029, %r2028, %r69;
	shf.r.wrap.b32 	%r856, %r2028, %r2027, %r69;
	mov.b32 	%r857, 0;
	shf.r.wrap.b32 	%r858, %r2027, %r857, %r69;
	cvt.u16.u32 	%rs4, %r70;
	and.b16  	%rs5, %rs4, 32;
	setp.eq.s16 	%p48, %rs5, 0;
	selp.b32 	%r859, %r854, %r855, %p48;
	selp.b32 	%r860, %r855, %r856, %p48;
	selp.b32 	%r861, %r856, %r858, %p48;
	selp.b32 	%r862, %r858, 0, %p48;
	and.b16  	%rs6, %rs4, 64;
	setp.eq.s16 	%p49, %rs6, 0;
	selp.b32 	%r863, %r859, %r861, %p49;
	selp.b32 	%r864, %r860, %r862, %p49;
	selp.b32 	%r865, %r861, 0, %p49;
	selp.b32 	%r866, %r862, 0, %p49;
	setp.eq.s32 	%p50, %r70, 128;
	selp.b32 	%r867, -1, %r866, %p50;
	selp.b32 	%r868, -1, %r865, %p50;
	selp.b32 	%r869, -1, %r864, %p50;
	selp.b32 	%r870, -1, %r863, %p50;
	cvt.u64.u32 	%rd111, %r867;
	shl.b64 	%rd112, %rd111, 32;
	cvt.u64.u32 	%rd113, %r868;
	or.b64  	%rd250, %rd112, %rd113;
	cvt.u64.u32 	%rd114, %r869;
	shl.b64 	%rd115, %rd114, 32;
	cvt.u64.u32 	%rd116, %r870;
	or.b64  	%rd249, %rd115, %rd116;
	shr.u64 	%rd17, %rd253, 1;
	setp.gt.u64 	%p51, %rd253, 1;
	mov.u64 	%rd253, %rd17;
	@%p51 bra 	$L__BB0_3;
$L__BB0_24:
	ld.param.u64 	%rd247, [_Z16discretelog_cudaxxxxPxS__param_4];
	cvta.to.global.u64 	%rd119, %rd247;
	shl.b64 	%rd120, %rd1, 3;
	add.s64 	%rd121, %rd119, %rd120;
	st.global.u64 	[%rd121], %rd254;
	add.s64 	%rd122, %rd63, -2;
	mul.lo.s64 	%rd261, %rd64, %rd122;
	setp.lt.s64 	%p52, %rd261, 1;
	mov.b64 	%rd267, 0;
	mov.b64 	%rd262, 1;
	@%p52 bra 	$L__BB0_48;
	shr.s64 	%rd258, %rd257, 63;
	cvt.u32.u64 	%r120, %rd63;
	{ .reg .b32 tmp; mov.b64 {tmp, %r121}, %rd63; }
	shr.s64 	%rd125, %rd63, 63;
	cvt.u32.u64 	%r123, %rd125;
	mov.b64 	%rd263, 0;
	mov.b64 	%rd262, 1;
$L__BB0_26:
	and.b64  	%rd126, %rd261, 1;
	setp.eq.b64 	%p53, %rd126, 1;
	not.pred 	%p54, %p53;
	@%p54 bra 	$L__BB0_38;
	setp.lt.s64 	%p55, %rd63, 0;
	mul.hi.u64 	%rd127, %rd257, %rd262;
	mad.lo.s64 	%rd128, %rd257, %rd263, %rd127;
	mad.lo.s64 	%rd29, %rd258, %rd262, %rd128;
	mul.lo.s64 	%rd28, %rd257, %rd262;
	cvt.u32.u64 	%r873, %rd28;
	{ .reg .b32 tmp; mov.b64 {tmp, %r876}, %rd28; }
	cvt.u32.u64 	%r879, %rd29;
	{ .reg .b32 tmp; mov.b64 {tmp, %r882}, %rd29; }
	mov.b32 	%r2044, 0;
	// begin inline asm
	sub.cc.u32 %r871,%r2044,%r873;
	// end inline asm
	// begin inline asm
	subc.cc.u32 %r874,%r2044,%r876;
	// end inline asm
	// begin inline asm
	subc.cc.u32 %r877,%r2044,%r879;
	// end inline asm
	// begin inline asm
	subc.u32 %r880,%r2044,%r882;
	// end inline asm
	setp.lt.s64 	%p56, %rd29, 0;
	selp.b32 	%r935, %r871, %r873, %p56;
	selp.b32 	%r936, %r874, %r876, %p56;
	selp.b32 	%r937, %r877, %r879, %p56;
	selp.b32 	%r938, %r880, %r882, %p56;
	// begin inline asm
	sub.cc.u32 %r883,%r2044,%r120;
	// end inline asm
	// begin inline asm
	subc.cc.u32 %r886,%r2044,%r121;
	// end inline asm
	// begin inline asm
	subc.cc.u32 %r889,%r2044,%r123;
	// end inline asm
	// begin inline asm
	subc.u32 %r892,%r2044,%r123;
	// end inline asm
	selp.b32 	%r939, %r883, %r120, %p55;
	selp.b32 	%r940, %r886, %r121, %p55;
	shr.s64 	%rd129, %rd63, 63;
	cvt.u32.u64 	%r941, %rd129;
	and.b32  	%r942, %r941, %r889;
	and.b32  	%r943, %r941, %r892;
	or.b32  	%r944, %r943, %r942;
	setp.eq.s32 	%p57, %r944, 0;
	selp.b32 	%r945, %r940, %r943, %p57;
	selp.b32 	%r946, %r939, %r942, %p57;
	selp.b32 	%r947, 0, %r940, %p57;
	selp.b32 	%r948, 0, %r939, %p57;
	selp.b32 	%r949, 64, 0, %p57;
	setp.eq.s32 	%p58, %r945, 0;
	selp.b32 	%r950, %r946, %r945, %p58;
	selp.b32 	%r951, %r947, %r946, %p58;
	selp.b32 	%r952, %r948, %r947, %p58;
	selp.b32 	%r953, 0, %r948, %p58;
	selp.b32 	%r954, 32, 0, %p58;
	or.b32  	%r955, %r954, %r949;
	clz.b32 	%r124, %r950;
	add.s32 	%r125, %r955, %r124;
	shf.l.wrap.b32 	%r930, %r951, %r950, %r124;
	shf.l.wrap.b32 	%r927, %r952, %r951, %r124;
	shf.l.wrap.b32 	%r128, %r953, %r952, %r124;
	and.b32  	%r956, %r124, 31;
	shl.b32 	%r129, %r953, %r956;
	shl.b32 	%r2049, %r935, %r956;
	shf.l.wrap.b32 	%r2048, %r935, %r936, %r124;
	shf.l.wrap.b32 	%r2047, %r936, %r937, %r124;
	shf.l.wrap.b32 	%r2046, %r937, %r938, %r124;
	shf.l.wrap.b32 	%r2045, %r938, %r2044, %r124;
	neg.s32 	%r957, %r930;
	cvt.u64.u32 	%rd130, %r957;
	shl.b64 	%rd131, %rd130, 32;
	cvt.u64.u32 	%rd132, %r927;
	mov.b32 	%r958, 17185;
	mov.b32 	%r959, 63;
	prmt.b32 	%r960, %r930, %r959, %r958;
	mov.b32 	%f5, %r960;
	rcp.approx.f32 	%f6, %f5;
	mov.b32 	%r961, %f6;
	shl.b32 	%r962, %r961, 9;
	add.s32 	%r896, %r962, -512;
	mul.hi.u32 	%r963, %r896, %r927;
	cvt.u64.u32 	%rd133, %r963;
	mul.wide.u32 	%rd134, %r930, %r896;
	add.s64 	%rd135, %rd133, %rd132;
	add.s64 	%rd136, %rd135, %rd134;
	sub.s64 	%rd137, %rd131, %rd136;
	cvt.u32.u64 	%r912, %rd137;
	{ .reg .b32 tmp; mov.b64 {tmp, %r915}, %rd137; }
	setp.gt.s64 	%p59, %rd137, -1;
	selp.b32 	%r921, %r896, 0, %p59;
	shr.u64 	%rd138, %rd137, 63;
	cvt.u32.u64 	%r964, %rd138;
	xor.b32  	%r924, %r964, 1;
	mov.b32 	%r898, -2147483648;
	// begin inline asm
	mad.hi.cc.u32 %r895,%r896,%r912,%r898;
	// end inline asm
	// begin inline asm
	addc.u32 %r899,%r2044,%r2044;
	// end inline asm
	// begin inline asm
	mad.lo.cc.u32 %r902,%r896,%r915,%r895;
	// end inline asm
	// begin inline asm
	madc.hi.u32 %r906,%r896,%r915,%r899;
	// end inline asm
	// begin inline asm
	add.cc.u32 %r910,%r902,%r912;
	// end inline asm
	// begin inline asm
	addc.cc.u32 %r913,%r906,%r915;
	// end inline asm
	// begin inline asm
	addc.u32 %r916,%r2044,%r2044;
	// end inline asm
	// begin inline asm
	add.cc.u32 %r919,%r913,%r921;
	// end inline asm
	// begin inline asm
	addc.u32 %r922,%r916,%r924;
	// end inline asm
	setp.eq.s32 	%p60, %r922, 2;
	selp.b32 	%r965, -1, %r919, %p60;
	mul.hi.u32 	%r966, %r965, %r927;
	cvt.u64.u32 	%rd139, %r966;
	mul.wide.u32 	%rd140, %r965, %r930;
	add.s64 	%rd141, %rd140, %rd139;
	cvt.u32.u64 	%r926, %rd141;
	{ .reg .b32 tmp; mov.b64 {tmp, %r929}, %rd141; }
	// begin inline asm
	add.cc.u32 %r925,%r926,%r927;
	// end inline asm
	// begin inline asm
	addc.cc.u32 %r928,%r929,%r930;
	// end inline asm
	// begin inline asm
	addc.u32 %r931,%r2044,%r2044;
	// end inline asm
	setp.eq.s32 	%p61, %r931, 0;
	min.u32 	%r967, %r965, -2;
	add.s32 	%r968, %r967, 1;
	selp.b32 	%r135, %r968, %r965, %p61;
$L__BB0_28:
	.pragma "nounroll";
	// begin inline asm
	sub.cc.u32 %r969,%r2047,%r927;
	// end inline asm
	// begin inline asm
	subc.cc.u32 %r972,%r2046,%r930;
	// end inline asm
	mov.b32 	%r977, -2;
	// begin inline asm
	subc.u32 %r975,%r2045,%r977;
	// end inline asm
	// begin inline asm
	mad.hi.u32 %r978,%r2045,%r135,%r975;
	// end inline asm
	setp.lt.u32 	%p63, %r978, %r2045;
	selp.b32 	%r2054, -1, %r978, %p63;
	mov.b32 	%r1009, 0;
	// begin inline asm
	mad.lo.cc.u32 %r982,%r2054,%r927,%r1009;
	// end inline asm
	// begin inline asm
	madc.hi.u32 %r986,%r2054,%r927,%r1009;
	// end inline asm
	// begin inline asm
	mad.lo.cc.u32 %r990,%r2054,%r930,%r986;
	// end inline asm
	// begin inline asm
	madc.hi.u32 %r994,%r2054,%r930,%r1009;
	// end inline asm
	// begin inline asm
	sub.cc.u32 %r2055,%r2047,%r982;
	// end inline asm
	// begin inline asm
	subc.cc.u32 %r2056,%r2046,%r990;
	// end inline asm
	// begin inline asm
	subc.cc.u32 %r2057,%r2045,%r994;
	// end inline asm
	// begin inline asm
	addc.u32 %r1007,%r1009,%r1009;
	// end inline asm
	setp.ne.s32 	%p64, %r1007, 0;
	mov.pred 	%p143, 0;
	@%p64 bra 	$L__BB0_30;
	// begin inline asm
	add.cc.u32 %r2055,%r2055,%r927;
	// end inline asm
	// begin inline asm
	addc.cc.u32 %r2056,%r2056,%r930;
	// end inline asm
	mov.b32 	%r1021, 0;
	// begin inline asm
	addc.cc.u32 %r2057,%r2057,%r1021;
	// end inline asm
	// begin inline asm
	addc.u32 %r1019,%r1021,%r1021;
	// end inline asm
	add.s32 	%r2054, %r2054, -1;
	setp.eq.s32 	%p143, %r1019, 0;
$L__BB0_30:
	not.pred 	%p65, %p143;
	@%p65 bra 	$L__BB0_32;
	// begin inline asm
	add.cc.u32 %r2055,%r2055,%r927;
	// end inline asm
	// begin inline asm
	addc.cc.u32 %r2056,%r2056,%r930;
	// end inline asm
	mov.b32 	%r1030, 0;
	// begin inline asm
	addc.u32 %r2057,%r2057,%r1030;
	// end inline asm
	add.s32 	%r2054, %r2054, -1;
$L__BB0_32:
	mov.b32 	%r1064, 0;
	// begin inline asm
	mad.lo.cc.u32 %r1031,%r2054,%r129,%r1064;
	// end inline asm
	// begin inline asm
	madc.hi.u32 %r1035,%r2054,%r129,%r1064;
	// end inline asm
	// begin inline asm
	mad.lo.cc.u32 %r1039,%r2054,%r128,%r1035;
	// end inline asm
	// begin inline asm
	madc.hi.u32 %r1043,%r2054,%r128,%r1064;
	// end inline asm
	// begin inline asm
	sub.cc.u32 %r2058,%r2049,%r1031;
	// end inline asm
	// begin inline asm
	subc.cc.u32 %r2047,%r2048,%r1039;
	// end inline asm
	// begin inline asm
	subc.cc.u32 %r2046,%r2055,%r1043;
	// end inline asm
	// begin inline asm
	subc.cc.u32 %r2045,%r2056,%r1064;
	// end inline asm
	// begin inline asm
	subc.cc.u32 %r1059,%r2057,%r1064;
	// end inline asm
	// begin inline asm
	subc.u32 %r1062,%r1064,%r1064;
	// end inline asm
	setp.ne.s32 	%p66, %r1062, -1;
	@%p66 bra 	$L__BB0_34;
	// begin inline asm
	add.cc.u32 %r2058,%r2058,%r129;
	// end inline asm
	// begin inline asm
	addc.cc.u32 %r2047,%r2047,%r128;
	// end inline asm
	// begin inline asm
	addc.cc.u32 %r2046,%r2046,%r927;
	// end inline asm
	// begin inline asm
	addc.u32 %r2045,%r2045,%r930;
	// end inline asm
$L__BB0_34:
	add.s32 	%r2044, %r2044, 32;
	setp.le.u32 	%p67, %r2044, %r125;
	mov.b32 	%r2049, 0;
	mov.u32 	%r2048, %r2058;
	@%p67 bra 	$L__BB0_28;
	shf.r.wrap.b32 	%r1078, %r2058, %r2047, %r124;
	shf.r.wrap.b32 	%r1079, %r2047, %r2046, %r124;
	shf.r.wrap.b32 	%r1080, %r2046, %r2045, %r124;
	mov.b32 	%r1081, 0;
	shf.r.wrap.b32 	%r1082, %r2045, %r1081, %r124;
	cvt.u16.u32 	%rs7, %r125;
	and.b16  	%rs8, %rs7, 32;
	setp.eq.s16 	%p68, %rs8, 0;
	selp.b32 	%r1083, %r1078, %r1079, %p68;
	selp.b32 	%r1084, %r1079, %r1080, %p68;
	selp.b32 	%r1085, %r1080, %r1082, %p68;
	selp.b32 	%r1086, %r1082, 0, %p68;
	and.b16  	%rs9, %rs7, 64;
	setp.eq.s16 	%p69, %rs9, 0;
	selp.b32 	%r2062, %r1083, %r1085, %p69;
	selp.b32 	%r2063, %r1084, %r1086, %p69;
	selp.b32 	%r2064, %r1085, 0, %p69;
	selp.b32 	%r2065, %r1086, 0, %p69;
	setp.gt.s64 	%p70, %rd29, -1;
	@%p70 bra 	$L__BB0_37;
	mov.b32 	%r1097, 0;
	// begin inline asm
	sub.cc.u32 %r2062,%r1097,%r2062;
	// end inline asm
	// begin inline asm
	subc.cc.u32 %r2063,%r1097,%r2063;
	// end inline asm
	// begin inline asm
	subc.cc.u32 %r2064,%r1097,%r2064;
	// end inline asm
	// begin inline asm
	subc.u32 %r2065,%r1097,%r2065;
	// end inline asm
$L__BB0_37:
	setp.eq.s32 	%p71, %r125, 128;
	selp.b32 	%r1099, -1, %r2065, %p71;
	selp.b32 	%r1100, -1, %r2064, %p71;
	selp.b32 	%r1101, -1, %r2063, %p71;
	selp.b32 	%r1102, -1, %r2062, %p71;
	cvt.u64.u32 	%rd142, %r1099;
	shl.b64 	%rd143, %rd142, 32;
	cvt.u64.u32 	%rd144, %r1100;
	or.b64  	%rd263, %rd143, %rd144;
	cvt.u64.u32 	%rd145, %r1101;
	shl.b64 	%rd146, %rd145, 32;
	cvt.u64.u32 	%rd147, %r1102;
	or.b64  	%rd262, %rd146, %rd147;
$L__BB0_38:
	setp.lt.s64 	%p72, %rd63, 0;
	mul.lo.s64 	%rd148, %rd257, %rd258;
	mul.hi.u64 	%rd149, %rd257, %rd257;
	add.s64 	%rd150, %rd149, %rd148;
	add.s64 	%rd151, %rd150, %rd148;
	mul.lo.s64 	%rd152, %rd257, %rd257;
	cvt.u32.u64 	%r1105, %rd152;
	{ .reg .b32 tmp; mov.b64 {tmp, %r1108}, %rd152; }
	cvt.u32.u64 	%r1111, %rd151;
	{ .reg .b32 tmp; mov.b64 {tmp, %r1114}, %rd151; }
	mov.b32 	%r2066, 0;
	// begin inline asm
	sub.cc.u32 %r1103,%r2066,%r1105;
	// end inline asm
	// begin inline asm
	subc.cc.u32 %r1106,%r2066,%r1108;
	// end inline asm
	// begin inline asm
	subc.cc.u32 %r1109,%r2066,%r1111;
	// end inline asm
	// begin inline asm
	subc.u32 %r1112,%r2066,%r1114;
	// end inline asm
	// begin inline asm
	sub.cc.u32 %r1115,%r2066,%r120;
	// end inline asm
	// begin inline asm
	subc.cc.u32 %r1118,%r2066,%r121;
	// end inline asm
	// begin inline asm
	subc.cc.u32 %r1121,%r2066,%r123;
	// end inline asm
	// begin inline asm
	subc.u32 %r1124,%r2066,%r123;
	// end inline asm
	selp.b32 	%r1167, %r1115, %r120, %p72;
	selp.b32 	%r1168, %r1118, %r121, %p72;
	shr.s64 	%rd153, %rd63, 63;
	cvt.u32.u64 	%r1169, %rd153;
	and.b32  	%r1170, %r1169, %r1121;
	and.b32  	%r1171, %r1169, %r1124;
	or.b32  	%r1172, %r1171, %r1170;
	setp.eq.s32 	%p73, %r1172, 0;
	selp.b32 	%r1173, %r1168, %r1171, %p73;
	selp.b32 	%r1174, %r1167, %r1170, %p73;
	selp.b32 	%r1175, 0, %r1168, %p73;
	selp.b32 	%r1176, 0, %r1167, %p73;
	selp.b32 	%r1177, 64, 0, %p73;
	setp.eq.s32 	%p74, %r1173, 0;
	selp.b32 	%r1178, %r1174, %r1173, %p74;
	selp.b32 	%r1179, %r1175, %r1174, %p74;
	selp.b32 	%r1180, %r1176, %r1175, %p74;
	selp.b32 	%r1181, 0, %r1176, %p74;
	selp.b32 	%r1182, 32, 0, %p74;
	or.b32  	%r1183, %r1182, %r1177;
	clz.b32 	%r187, %r1178;
	add.s32 	%r188, %r1183, %r187;
	shf.l.wrap.b32 	%r1162, %r1179, %r1178, %r187;
	shf.l.wrap.b32 	%r1159, %r1180, %r1179, %r187;
	shf.l.wrap.b32 	%r191, %r1181, %r1180, %r187;
	and.b32  	%r1184, %r187, 31;
	shl.b32 	%r192, %r1181, %r1184;
	shl.b32 	%r2071, %r1105, %r1184;
	shf.l.wrap.b32 	%r2070, %r1105, %r1108, %r187;
	shf.l.wrap.b32 	%r2069, %r1108, %r1111, %r187;
	shf.l.wrap.b32 	%r2068, %r1111, %r1114, %r187;
	shf.l.wrap.b32 	%r2067, %r1114, %r2066, %r187;
	neg.s32 	%r1185, %r1162;
	cvt.u64.u32 	%rd154, %r1185;
	shl.b64 	%rd155, %rd154, 32;
	cvt.u64.u32 	%rd156, %r1159;
	mov.b32 	%r1186, 17185;
	mov.b32 	%r1187, 63;
	prmt.b32 	%r1188, %r1162, %r1187, %r1186;
	mov.b32 	%f7, %r1188;
	rcp.approx.f32 	%f8, %f7;
	mov.b32 	%r1189, %f8;
	shl.b32 	%r1190, %r1189, 9;
	add.s32 	%r1128, %r1190, -512;
	mul.hi.u32 	%r1191, %r1128, %r1159;
	cvt.u64.u32 	%rd157, %r1191;
	mul.wide.u32 	%rd158, %r1162, %r1128;
	add.s64 	%rd159, %rd157, %rd156;
	add.s64 	%rd160, %rd159, %rd158;
	sub.s64 	%rd161, %rd155, %rd160;
	cvt.u32.u64 	%r1144, %rd161;
	{ .reg .b32 tmp; mov.b64 {tmp, %r1147}, %rd161; }
	setp.gt.s64 	%p75, %rd161, -1;
	selp.b32 	%r1153, %r1128, 0, %p75;
	shr.u64 	%rd162, %rd161, 63;
	cvt.u32.u64 	%r1192, %rd162;
	xor.b32  	%r1156, %r1192, 1;
	mov.b32 	%r1130, -2147483648;
	// begin inline asm
	mad.hi.cc.u32 %r1127,%r1128,%r1144,%r1130;
	// end inline asm
	// begin inline asm
	addc.u32 %r1131,%r2066,%r2066;
	// end inline asm
	// begin inline asm
	mad.lo.cc.u32 %r1134,%r1128,%r1147,%r1127;
	// end inline asm
	// begin inline asm
	madc.hi.u32 %r1138,%r1128,%r1147,%r1131;
	// end inline asm
	// begin inline asm
	add.cc.u32 %r1142,%r1134,%r1144;
	// end inline asm
	// begin inline asm
	addc.cc.u32 %r1145,%r1138,%r1147;
	// end inline asm
	// begin inline asm
	addc.u32 %r1148,%r2066,%r2066;
	// end inline asm
	// begin inline asm
	add.cc.u32 %r1151,%r1145,%r1153;
	// end inline asm
	// begin inline asm
	addc.u32 %r1154,%r1148,%r1156;
	// end inline asm
	setp.eq.s32 	%p76, %r1154, 2;
	selp.b32 	%r1193, -1, %r1151, %p76;
	mul.hi.u32 	%r1194, %r1193, %r1159;
	cvt.u64.u32 	%rd163, %r1194;
	mul.wide.u32 	%rd164, %r1193, %r1162;
	add.s64 	%rd165, %rd164, %rd163;
	cvt.u32.u64 	%r1158, %rd165;
	{ .reg .b32 tmp; mov.b64 {tmp, %r1161}, %rd165; }
	// begin inline asm
	add.cc.u32 %r1157,%r1158,%r1159;
	// end inline asm
	// begin inline asm
	addc.cc.u32 %r1160,%r1161,%r1162;
	// end inline asm
	// begin inline asm
	addc.u32 %r1163,%r2066,%r2066;
	// end inline asm
	setp.eq.s32 	%p77, %r1163, 0;
	min.u32 	%r1195, %r1193, -2;
	add.s32 	%r1196, %r1195, 1;
	selp.b32 	%r198, %r1196, %r1193, %p77;
$L__BB0_39:
	.pragma "nounroll";
	// begin inline asm
	sub.cc.u32 %r1197,%r2069,%r1159;
	// end inline asm
	// begin inline asm
	subc.cc.u32 %r1200,%r2068,%r1162;
	// end inline asm
	mov.b32 	%r1205, -2;
	// begin inline asm
	subc.u32 %r1203,%r2067,%r1205;
	// end inline asm
	// begin inline asm
	mad.hi.u32 %r1206,%r2067,%r198,%r1203;
	// end inline asm
	setp.lt.u32 	%p79, %r1206, %r2067;
	selp.b32 	%r2076, -1, %r1206, %p79;
	mov.b32 	%r1237, 0;
	// begin inline asm
	mad.lo.cc.u32 %r1210,%r2076,%r1159,%r1237;
	// end inline asm
	// begin inline asm
	madc.hi.u32 %r1214,%r2076,%r1159,%r1237;
	// end inline asm
	// begin inline asm
	mad.lo.cc.u32 %r1218,%r2076,%r1162,%r1214;
	// end inline asm
	// begin inline asm
	madc.hi.u32 %r1222,%r2076,%r1162,%r1237;
	// end inline asm
	// begin inline asm
	sub.cc.u32 %r2077,%r2069,%r1210;
	// end inline asm
	// begin inline asm
	subc.cc.u32 %r2078,%r2068,%r1218;
	// end inline asm
	// begin inline asm
	subc.cc.u32 %r2079,%r2067,%r1222;
	// end inline asm
	// begin inline asm
	addc.u32 %r1235,%r1237,%r1237;
	// end inline asm
	setp.ne.s32 	%p80, %r1235, 0;
	mov.pred 	%p144, 0;
	@%p80 bra 	$L__BB0_41;
	// begin inline asm
	add.cc.u32 %r2077,%r2077,%r1159;
	// end inline asm
	// begin inline asm
	addc.cc.u32 %r2078,%r2078,%r1162;
	// end inline asm
	mov.b32 	%r1249, 0;
	// begin inline asm
	addc.cc.u32 %r2079,%r2079,%r1249;
	// end inline asm
	// begin inline asm
	addc.u32 %r1247,%r1249,%r1249;
	// end inline asm
	add.s32 	%r2076, %r2076, -1;
	setp.eq.s32 	%p144, %r1247, 0;
$L__BB0_41:
	not.pred 	%p81, %p144;
	@%p81 bra 	$L__BB0_43;
	// begin inline asm
	add.cc.u32 %r2077,%r2077,%r1159;
	// end inline asm
	// begin inline asm
	addc.cc.u32 %r2078,%r2078,%r1162;
	// end inline asm
	mov.b32 	%r1258, 0;
	// begin inline asm
	addc.u32 %r2079,%r2079,%r1258;
	// end inline asm
	add.s32 	%r2076, %r2076, -1;
$L__BB0_43:
	mov.b32 	%r1292, 0;
	// begin inline asm
	mad.lo.cc.u32 %r1259,%r2076,%r192,%r1292;
	// end inline asm
	// begin inline asm
	madc.hi.u32 %r1263,%r2076,%r192,%r1292;
	// end inline asm
	// begin inline asm
	mad.lo.cc.u32 %r1267,%r2076,%r191,%r1263;
	// end inline asm
	// begin inline asm
	madc.hi.u32 %r1271,%r2076,%r191,%r1292;
	// end inline asm
	// begin inline asm
	sub.cc.u32 %r2080,%r2071,%r1259;
	// end inline asm
	// begin inline asm
	subc.cc.u32 %r2069,%r2070,%r1267;
	// end inline asm
	// begin inline asm
	subc.cc.u32 %r2068,%r2077,%r1271;
	// end inline asm
	// begin inline asm
	subc.cc.u32 %r2067,%r2078,%r1292;
	// end inline asm
	// begin inline asm
	subc.cc.u32 %r1287,%r2079,%r1292;
	// end inline asm
	// begin inline asm
	subc.u32 %r1290,%r1292,%r1292;
	// end inline asm
	setp.ne.s32 	%p82, %r1290, -1;
	@%p82 bra 	$L__BB0_45;
	// begin inline asm
	add.cc.u32 %r2080,%r2080,%r192;
	// end inline asm
	// begin inline asm
	addc.cc.u32 %r2069,%r2069,%r191;
	// end inline asm
	// begin inline asm
	addc.cc.u32 %r2068,%r2068,%r1159;
	// end inline asm
	// begin inline asm
	addc.u32 %r2067,%r2067,%r1162;
	// end inline asm
$L__BB0_45:
	add.s32 	%r2066, %r2066, 32;
	setp.le.u32 	%p83, %r2066, %r188;
	mov.b32 	%r2071, 0;
	mov.u32 	%r2070, %r2080;
	@%p83 bra 	$L__BB0_39;
	shf.r.wrap.b32 	%r1306, %r2080, %r2069, %r187;
	shf.r.wrap.b32 	%r1307, %r2069, %r2068, %r187;
	shf.r.wrap.b32 	%r1308, %r2068, %r2067, %r187;
	mov.b32 	%r1309, 0;
	shf.r.wrap.b32 	%r1310, %r2067, %r1309, %r187;
	cvt.u16.u32 	%rs10, %r188;
	and.b16  	%rs11, %rs10, 32;
	setp.eq.s16 	%p84, %rs11, 0;
	selp.b32 	%r1311, %r1306, %r1307, %p84;
	selp.b32 	%r1312, %r1307, %r1308, %p84;
	selp.b32 	%r1313, %r1308, %r1310, %p84;
	selp.b32 	%r1314, %r1310, 0, %p84;
	and.b16  	%rs12, %rs10, 64;
	setp.eq.s16 	%p85, %rs12, 0;
	selp.b32 	%r1315, %r1311, %r1313, %p85;
	selp.b32 	%r1316, %r1312, %r1314, %p85;
	selp.b32 	%r1317, %r1313, 0, %p85;
	selp.b32 	%r1318, %r1314, 0, %p85;
	setp.eq.s32 	%p86, %r188, 128;
	selp.b32 	%r1319, -1, %r1318, %p86;
	selp.b32 	%r1320, -1, %r1317, %p86;
	selp.b32 	%r1321, -1, %r1316, %p86;
	selp.b32 	%r1322, -1, %r1315, %p86;
	cvt.u64.u32 	%rd166, %r1319;
	shl.b64 	%rd167, %rd166, 32;
	cvt.u64.u32 	%rd168, %r1320;
	or.b64  	%rd258, %rd167, %rd168;
	cvt.u64.u32 	%rd169, %r1321;
	shl.b64 	%rd170, %rd169, 32;
	cvt.u64.u32 	%rd171, %r1322;
	or.b64  	%rd257, %rd170, %rd171;
	shr.u64 	%rd36, %rd261, 1;
	setp.gt.u64 	%p87, %rd261, 1;
	mov.u64 	%rd261, %rd36;
	@%p87 bra 	$L__BB0_26;
	shr.s64 	%rd267, %rd262, 63;
$L__BB0_48:
	setp.eq.s32 	%p88, %r1, 0;
	mov.b64 	%rd274, 0;
	mov.b64 	%rd271, 1;
	@%p88 bra 	$L__BB0_72;
	cvt.u32.u64 	%r238, %rd63;
	{ .reg .b32 tmp; mov.b64 {tmp, %r239}, %rd63; }
	shr.s64 	%rd176, %rd63, 63;
	cvt.u32.u64 	%r241, %rd176;
	mov.b64 	%rd272, 0;
	mov.b64 	%rd271, 1;
	mov.u64 	%rd270, %rd1;
$L__BB0_50:
	and.b64  	%rd177, %rd270, 1;
	setp.eq.b64 	%p89, %rd177, 1;
	not.pred 	%p90, %p89;
	@%p90 bra 	$L__BB0_62;
	setp.lt.s64 	%p91, %rd63, 0;
	mul.hi.u64 	%rd178, %rd262, %rd271;
	mad.lo.s64 	%rd179, %rd262, %rd272, %rd178;
	mad.lo.s64 	%rd47, %rd267, %rd271, %rd179;
	mul.lo.s64 	%rd46, %rd262, %rd271;
	cvt.u32.u64 	%r1325, %rd46;
	{ .reg .b32 tmp; mov.b64 {tmp, %r1328}, %rd46; }
	cvt.u32.u64 	%r1331, %rd47;
	{ .reg .b32 tmp; mov.b64 {tmp, %r1334}, %rd47; }
	mov.b32 	%r2084, 0;
	// begin inline asm
	sub.cc.u32 %r1323,%r2084,%r1325;
	// end inline asm
	// begin inline asm
	subc.cc.u32 %r1326,%r2084,%r1328;
	// end inline asm
	// begin inline asm
	subc.cc.u32 %r1329,%r2084,%r1331;
	// end inline asm
	// begin inline asm
	subc.u32 %r1332,%r2084,%r1334;
	// end inline asm
	setp.lt.s64 	%p92, %rd47, 0;
	selp.b32 	%r1387, %r1323, %r1325, %p92;
	selp.b32 	%r1388, %r1326, %r1328, %p92;
	selp.b32 	%r1389, %r1329, %r1331, %p92;
	selp.b32 	%r1390, %r1332, %r1334, %p92;
	// begin inline asm
	sub.cc.u32 %r1335,%r2084,%r238;
	// end inline asm
	// begin inline asm
	subc.cc.u32 %r1338,%r2084,%r239;
	// end inline asm
	// begin inline asm
	subc.cc.u32 %r1341,%r2084,%r241;
	// end inline asm
	// begin inline asm
	subc.u32 %r1344,%r2084,%r241;
	// end inline asm
	selp.b32 	%r1391, %r1335, %r238, %p91;
	selp.b32 	%r1392, %r1338, %r239, %p91;
	and.b32  	%r1394, %r241, %r1341;
	and.b32  	%r1395, %r241, %r1344;
	or.b32  	%r1396, %r1395, %r1394;
	setp.eq.s32 	%p93, %r1396, 0;
	selp.b32 	%r1397, %r1392, %r1395, %p93;
	selp.b32 	%r1398, %r1391, %r1394, %p93;
	selp.b32 	%r1399, 0, %r1392, %p93;
	selp.b32 	%r1400, 0, %r1391, %p93;
	selp.b32 	%r1401, 64, 0, %p93;
	setp.eq.s32 	%p94, %r1397, 0;
	selp.b32 	%r1402, %r1398, %r1397, %p94;
	selp.b32 	%r1403, %r1399, %r1398, %p94;
	selp.b32 	%r1404, %r1400, %r1399, %p94;
	selp.b32 	%r1405, 0, %r1400, %p94;
	selp.b32 	%r1406, 32, 0, %p94;
	or.b32  	%r1407, %r1406, %r1401;
	clz.b32 	%r242, %r1402;
	add.s32 	%r243, %r1407, %r242;
	shf.l.wrap.b32 	%r1382, %r1403, %r1402, %r242;
	shf.l.wrap.b32 	%r1379, %r1404, %r1403, %r242;
	shf.l.wrap.b32 	%r246, %r1405, %r1404, %r242;
	and.b32  	%r1408, %r242, 31;
	shl.b32 	%r247, %r1405, %r1408;
	shl.b32 	%r2089, %r1387, %r1408;
	shf.l.wrap.b32 	%r2088, %r1387, %r1388, %r242;
	shf.l.wrap.b32 	%r2087, %r1388, %r1389, %r242;
	shf.l.wrap.b32 	%r2086, %r1389, %r1390, %r242;
	shf.l.wrap.b32 	%r2085, %r1390, %r2084, %r242;
	neg.s32 	%r1409, %r1382;
	cvt.u64.u32 	%rd181, %r1409;
	shl.b64 	%rd182, %rd181, 32;
	cvt.u64.u32 	%rd183, %r1379;
	mov.b32 	%r1410, 17185;
	mov.b32 	%r1411, 63;
	prmt.b32 	%r1412, %r1382, %r1411, %r1410;
	mov.b32 	%f9, %r1412;
	rcp.approx.f32 	%f10, %f9;
	mov.b32 	%r1413, %f10;
	shl.b32 	%r1414, %r1413, 9;
	add.s32 	%r1348, %r1414, -512;
	mul.hi.u32 	%r1415, %r1348, %r1379;
	cvt.u64.u32 	%rd184, %r1415;
	mul.wide.u32 	%rd185, %r1382, %r1348;
	add.s64 	%rd186, %rd184, %rd183;
	add.s64 	%rd187, %rd186, %rd185;
	sub.s64 	%rd188, %rd182, %rd187;
	cvt.u32.u64 	%r1364, %rd188;
	{ .reg .b32 tmp; mov.b64 {tmp, %r1367}, %rd188; }
	setp.gt.s64 	%p95, %rd188, -1;
	selp.b32 	%r1373, %r1348, 0, %p95;
	shr.u64 	%rd189, %rd188, 63;
	cvt.u32.u64 	%r1416, %rd189;
	xor.b32  	%r1376, %r1416, 1;
	mov.b32 	%r1350, -2147483648;
	// begin inline asm
	mad.hi.cc.u32 %r1347,%r1348,%r1364,%r1350;
	// end inline asm
	// begin inline asm
	addc.u32 %r1351,%r2084,%r2084;
	// end inline asm
	// begin inline asm
	mad.lo.cc.u32 %r1354,%r1348,%r1367,%r1347;
	// end inline asm
	// begin inline asm
	madc.hi.u32 %r1358,%r1348,%r1367,%r1351;
	// end inline asm
	// begin inline asm
	add.cc.u32 %r1362,%r1354,%r1364;
	// end inline asm
	// begin inline asm
	addc.cc.u32 %r1365,%r1358,%r1367;
	// end inline asm
	// begin inline asm
	addc.u32 %r1368,%r2084,%r2084;
	// end inline asm
	// begin inline asm
	add.cc.u32 %r1371,%r1365,%r1373;
	// end inline asm
	// begin inline asm
	addc.u32 %r1374,%r1368,%r1376;
	// end inline asm
	setp.eq.s32 	%p96, %r1374, 2;
	selp.b32 	%r1417, -1, %r1371, %p96;
	mul.hi.u32 	%r1418, %r1417, %r1379;
	cvt.u64.u32 	%rd190, %r1418;
	mul.wide.u32 	%rd191, %r1417, %r1382;
	add.s64 	%rd192, %rd191, %rd190;
	cvt.u32.u64 	%r1378, %rd192;
	{ .reg .b32 tmp; mov.b64 {tmp, %r1381}, %rd192; }
	// begin inline asm
	add.cc.u32 %r1377,%r1378,%r1379;
	// end inline asm
	// begin inline asm
	addc.cc.u32 %r1380,%r1381,%r1382;
	// end inline asm
	// begin inline asm
	addc.u32 %r1383,%r2084,%r2084;
	// end inline asm
	setp.eq.s32 	%p97, %r1383, 0;
	min.u32 	%r1419, %r1417, -2;
	add.s32 	%r1420, %r1419, 1;
	selp.b32 	%r253, %r1420, %r1417, %p97;
$L__BB0_52:
	.pragma "nounroll";
	// begin inline asm
	sub.cc.u32 %r1421,%r2087,%r1379;
	// end inline asm
	// begin inline asm
	subc.cc.u32 %r1424,%r2086,%r1382;
	// end inline asm
	mov.b32 	%r1429, -2;
	// begin inline asm
	subc.u32 %r1427,%r2085,%r1429;
	// end inline asm
	// begin inline asm
	mad.hi.u32 %r1430,%r2085,%r253,%r1427;
	// end inline asm
	setp.lt.u32 	%p99, %r1430, %r2085;
	selp.b32 	%r2094, -1, %r1430, %p99;
	mov.b32 	%r1461, 0;
	// begin inline asm
	mad.lo.cc.u32 %r1434,%r2094,%r1379,%r1461;
	// end inline asm
	// begin inline asm
	madc.hi.u32 %r1438,%r2094,%r1379,%r1461;
	// end inline asm
	// begin inline asm
	mad.lo.cc.u32 %r1442,%r2094,%r1382,%r1438;
	// end inline asm
	// begin inline asm
	madc.hi.u32 %r1446,%r2094,%r1382,%r1461;
	// end inline asm
	// begin inline asm
	sub.cc.u32 %r2095,%r2087,%r1434;
	// end inline asm
	// begin inline asm
	subc.cc.u32 %r2096,%r2086,%r1442;
	// end inline asm
	// begin inline asm
	subc.cc.u32 %r2097,%r2085,%r1446;
	// end inline asm
	// begin inline asm
	addc.u32 %r1459,%r1461,%r1461;
	// end inline asm
	setp.ne.s32 	%p100, %r1459, 0;
	mov.pred 	%p145, 0;
	@%p100 bra 	$L__BB0_54;
	// begin inline asm
	add.cc.u32 %r2095,%r2095,%r1379;
	// end inline asm
	// begin inline asm
	addc.cc.u32 %r2096,%r2096,%r1382;
	// end inline asm
	mov.b32 	%r1473, 0;
	// begin inline asm
	addc.cc.u32 %r2097,%r2097,%r1473;
	// end inline asm
	// begin inline asm
	addc.u32 %r1471,%r1473,%r1473;
	// end inline asm
	add.s32 	%r2094, %r2094, -1;
	setp.eq.s32 	%p145, %r1471, 0;
$L__BB0_54:
	not.pred 	%p101, %p145;
	@%p101 bra 	$L__BB0_56;
	// begin inline asm
	add.cc.u32 %r2095,%r2095,%r1379;
	// end inline asm
	// begin inline asm
	addc.cc.u32 %r2096,%r2096,%r1382;
	// end inline asm
	mov.b32 	%r1482, 0;
	// begin inline asm
	addc.u32 %r2097,%r2097,%r1482;
	// end inline asm
	add.s32 	%r2094, %r2094, -1;
$L__BB0_56:
	mov.b32 	%r1516, 0;
	// begin inline asm
	mad.lo.cc.u32 %r1483,%r2094,%r247,%r1516;
	// end inline asm
	// begin inline asm
	madc.hi.u32 %r1487,%r2094,%r247,%r1516;
	// end inline asm
	// begin inline asm
	mad.lo.cc.u32 %r1491,%r2094,%r246,%r1487;
	// end inline asm
	// begin inline asm
	madc.hi.u32 %r1495,%r2094,%r246,%r1516;
	// end inline asm
	// begin inline asm
	sub.cc.u32 %r2098,%r2089,%r1483;
	// end inline asm
	// begin inline asm
	subc.cc.u32 %r2087,%r2088,%r1491;
	// end inline asm
	// begin inline asm
	subc.cc.u32 %r2086,%r2095,%r1495;
	// end inline asm
	// begin inline asm
	subc.cc.u32 %r2085,%r2096,%r1516;
	// end inline asm
	// begin inline asm
	subc.cc.u32 %r1511,%r2097,%r1516;
	// end inline asm
	// begin inline asm
	subc.u32 %r1514,%r1516,%r1516;
	// end inline asm
	setp.ne.s32 	%p102, %r1514, -1;
	@%p102 bra 	$L__BB0_58;
	// begin inline asm
	add.cc.u32 %r2098,%r2098,%r247;
	// end inline asm
	// begin inline asm
	addc.cc.u32 %r2087,%r2087,%r246;
	// end inline asm
	// begin inline asm
	addc.cc.u32 %r2086,%r2086,%r1379;
	// end inline asm
	// begin inline asm
	addc.u32 %r2085,%r2085,%r1382;
	// end inline asm
$L__BB0_58:
	add.s32 	%r2084, %r2084, 32;
	setp.le.u32 	%p103, %r2084, %r243;
	mov.b32 	%r2089, 0;
	mov.u32 	%r2088, %r2098;
	@%p103 bra 	$L__BB0_52;
	shf.r.wrap.b32 	%r1530, %r2098, %r2087, %r242;
	shf.r.wrap.b32 	%r1531, %r2087, %r2086, %r242;
	shf.r.wrap.b32 	%r1532, %r2086, %r2085, %r242;
	mov.b32 	%r1533, 0;
	shf.r.wrap.b32 	%r1534, %r2085, %r1533, %r242;
	cvt.u16.u32 	%rs13, %r243;
	and.b16  	%rs14, %rs13, 32;
	setp.eq.s16 	%p104, %rs14, 0;
	selp.b32 	%r1535, %r1530, %r1531, %p104;
	selp.b32 	%r1536, %r1531, %r1532, %p104;
	selp.b32 	%r1537, %r1532, %r1534, %p104;
	selp.b32 	%r1538, %r1534, 0, %p104;
	and.b16  	%rs15, %rs13, 64;
	setp.eq.s16 	%p105, %rs15, 0;
	selp.b32 	%r2102, %r1535, %r1537, %p105;
	selp.b32 	%r2103, %r1536, %r1538, %p105;
	selp.b32 	%r2104, %r1537, 0, %p105;
	selp.b32 	%r2105, %r1538, 0, %p105;
	setp.gt.s64 	%p106, %rd47, -1;
	@%p106 bra 	$L__BB0_61;
	mov.b32 	%r1549, 0;
	// begin inline asm
	sub.cc.u32 %r2102,%r1549,%r2102;
	// end inline asm
	// begin inline asm
	subc.cc.u32 %r2103,%r1549,%r2103;
	// end inline asm
	// begin inline asm
	subc.cc.u32 %r2104,%r1549,%r2104;
	// end inline asm
	// begin inline asm
	subc.u32 %r2105,%r1549,%r2105;
	// end inline asm
$L__BB0_61:
	setp.eq.s32 	%p107, %r243, 128;
	selp.b32 	%r1551, -1, %r2105, %p107;
	selp.b32 	%r1552, -1, %r2104, %p107;
	selp.b32 	%r1553, -1, %r2103, %p107;
	selp.b32 	%r1554, -1, %r2102, %p107;
	cvt.u64.u32 	%rd193, %r1551;
	shl.b64 	%rd194, %rd193, 32;
	cvt.u64.u32 	%rd195, %r1552;
	or.b64  	%rd272, %rd194, %rd195;
	cvt.u64.u32 	%rd196, %r1553;
	shl.b64 	%rd197, %rd196, 32;
	cvt.u64.u32 	%rd198, %r1554;
	or.b64  	%rd271, %rd197, %rd198;
$L__BB0_62:
	setp.lt.s64 	%p108, %rd63, 0;
	mul.lo.s64 	%rd199, %rd262, %rd267;
	mul.hi.u64 	%rd200, %rd262, %rd262;
	add.s64 	%rd201, %rd200, %rd199;
	add.s64 	%rd202, %rd201, %rd199;
	mul.lo.s64 	%rd203, %rd262, %rd262;
	cvt.u32.u64 	%r1557, %rd203;
	{ .reg .b32 tmp; mov.b64 {tmp, %r1560}, %rd203; }
	cvt.u32.u64 	%r1563, %rd202;
	{ .reg .b32 tmp; mov.b64 {tmp, %r1566}, %rd202; }
	mov.b32 	%r2106, 0;
	// begin inline asm
	sub.cc.u32 %r1555,%r2106,%r1557;
	// end inline asm
	// begin inline asm
	subc.cc.u32 %r1558,%r2106,%r1560;
	// end inline asm
	// begin inline asm
	subc.cc.u32 %r1561,%r2106,%r1563;
	// end inline asm
	// begin inline asm
	subc.u32 %r1564,%r2106,%r1566;
	// end inline asm
	// begin inline asm
	sub.cc.u32 %r1567,%r2106,%r238;
	// end inline asm
	// begin inline asm
	subc.cc.u32 %r1570,%r2106,%r239;
	// end inline asm
	// begin inline asm
	subc.cc.u32 %r1573,%r2106,%r241;
	// end inline asm
	// begin inline asm
	subc.u32 %r1576,%r2106,%r241;
	// end inline asm
	selp.b32 	%r1619, %r1567, %r238, %p108;
	selp.b32 	%r1620, %r1570, %r239, %p108;
	and.b32  	%r1622, %r241, %r1573;
	and.b32  	%r1623, %r241, %r1576;
	or.b32  	%r1624, %r1623, %r1622;
	setp.eq.s32 	%p109, %r1624, 0;
	selp.b32 	%r1625, %r1620, %r1623, %p109;
	selp.b32 	%r1626, %r1619, %r1622, %p109;
	selp.b32 	%r1627, 0, %r1620, %p109;
	selp.b32 	%r1628, 0, %r1619, %p109;
	selp.b32 	%r1629, 64, 0, %p109;
	setp.eq.s32 	%p110, %r1625, 0;
	selp.b32 	%r1630, %r1626, %r1625, %p110;
	selp.b32 	%r1631, %r1627, %r1626, %p110;
	selp.b32 	%r1632, %r1628, %r1627, %p110;
	selp.b32 	%r1633, 0, %r1628, %p110;
	selp.b32 	%r1634, 32, 0, %p110;
	or.b32  	%r1635, %r1634, %r1629;
	clz.b32 	%r305, %r1630;
	add.s32 	%r306, %r1635, %r305;
	shf.l.wrap.b32 	%r1614, %r1631, %r1630, %r305;
	shf.l.wrap.b32 	%r1611, %r1632, %r1631, %r305;
	shf.l.wrap.b32 	%r309, %r1633, %r1632, %r305;
	and.b32  	%r1636, %r305, 31;
	shl.b32 	%r310, %r1633, %r1636;
	shl.b32 	%r2111, %r1557, %r1636;
	shf.l.wrap.b32 	%r2110, %r1557, %r1560, %r305;
	shf.l.wrap.b32 	%r2109, %r1560, %r1563, %r305;
	shf.l.wrap.b32 	%r2108, %r1563, %r1566, %r305;
	shf.l.wrap.b32 	%r2107, %r1566, %r2106, %r305;
	neg.s32 	%r1637, %r1614;
	cvt.u64.u32 	%rd205, %r1637;
	shl.b64 	%rd206, %rd205, 32;
	cvt.u64.u32 	%rd207, %r1611;
	mov.b32 	%r1638, 17185;
	mov.b32 	%r1639, 63;
	prmt.b32 	%r1640, %r1614, %r1639, %r1638;
	mov.b32 	%f11, %r1640;
	rcp.approx.f32 	%f12, %f11;
	mov.b32 	%r1641, %f12;
	shl.b32 	%r1642, %r1641, 9;
	add.s32 	%r1580, %r1642, -512;
	mul.hi.u32 	%r1643, %r1580, %r1611;
	cvt.u64.u32 	%rd208, %r1643;
	mul.wide.u32 	%rd209, %r1614, %r1580;
	add.s64 	%rd210, %rd208, %rd207;
	add.s64 	%rd211, %rd210, %rd209;
	sub.s64 	%rd212, %rd206, %rd211;
	cvt.u32.u64 	%r1596, %rd212;
	{ .reg .b32 tmp; mov.b64 {tmp, %r1599}, %rd212; }
	setp.gt.s64 	%p111, %rd212, -1;
	selp.b32 	%r1605, %r1580, 0, %p111;
	shr.u64 	%rd213, %rd212, 63;
	cvt.u32.u64 	%r1644, %rd213;
	xor.b32  	%r1608, %r1644, 1;
	mov.b32 	%r1582, -2147483648;
	// begin inline asm
	mad.hi.cc.u32 %r1579,%r1580,%r1596,%r1582;
	// end inline asm
	// begin inline asm
	addc.u32 %r1583,%r2106,%r2106;
	// end inline asm
	// begin inline asm
	mad.lo.cc.u32 %r1586,%r1580,%r1599,%r1579;
	// end inline asm
	// begin inline asm
	madc.hi.u32 %r1590,%r1580,%r1599,%r1583;
	// end inline asm
	// begin inline asm
	add.cc.u32 %r1594,%r1586,%r1596;
	// end inline asm
	// begin inline asm
	addc.cc.u32 %r1597,%r1590,%r1599;
	// end inline asm
	// begin inline asm
	addc.u32 %r1600,%r2106,%r2106;
	// end inline asm
	// begin inline asm
	add.cc.u32 %r1603,%r1597,%r1605;
	// end inline asm
	// begin inline asm
	addc.u32 %r1606,%r1600,%r1608;
	// end inline asm
	setp.eq.s32 	%p112, %r1606, 2;
	selp.b32 	%r1645, -1, %r1603, %p112;
	mul.hi.u32 	%r1646, %r1645, %r1611;
	cvt.u64.u32 	%rd214, %r1646;
	mul.wide.u32 	%rd215, %r1645, %r1614;
	add.s64 	%rd216, %rd215, %rd214;
	cvt.u32.u64 	%r1610, %rd216;
	{ .reg .b32 tmp; mov.b64 {tmp, %r1613}, %rd216; }
	// begin inline asm
	add.cc.u32 %r1609,%r1610,%r1611;
	// end inline asm
	// begin inline asm
	addc.cc.u32 %r1612,%r1613,%r1614;
	// end inline asm
	// begin inline asm
	addc.u32 %r1615,%r2106,%r2106;
	// end inline asm
	setp.eq.s32 	%p113, %r1615, 0;
	min.u32 	%r1647, %r1645, -2;
	add.s32 	%r1648, %r1647, 1;
	selp.b32 	%r316, %r1648, %r1645, %p113;
$L__BB0_63:
	.pragma "nounroll";
	// begin inline asm
	sub.cc.u32 %r1649,%r2109,%r1611;
	// end inline asm
	// begin inline asm
	subc.cc.u32 %r1652,%r2108,%r1614;
	// end inline asm
	mov.b32 	%r1657, -2;
	// begin inline asm
	subc.u32 %r1655,%r2107,%r1657;
	// end inline asm
	// begin inline asm
	mad.hi.u32 %r1658,%r2107,%r316,%r1655;
	// end inline asm
	setp.lt.u32 	%p115, %r1658, %r2107;
	selp.b32 	%r2116, -1, %r1658, %p115;
	mov.b32 	%r1689, 0;
	// begin inline asm
	mad.lo.cc.u32 %r1662,%r2116,%r1611,%r1689;
	// end inline asm
	// begin inline asm
	madc.hi.u32 %r1666,%r2116,%r1611,%r1689;
	// end inline asm
	// begin inline asm
	mad.lo.cc.u32 %r1670,%r2116,%r1614,%r1666;
	// end inline asm
	// begin inline asm
	madc.hi.u32 %r1674,%r2116,%r1614,%r1689;
	// end inline asm
	// begin inline asm
	sub.cc.u32 %r2117,%r2109,%r1662;
	// end inline asm
	// begin inline asm
	subc.cc.u32 %r2118,%r2108,%r1670;
	// end inline asm
	// begin inline asm
	subc.cc.u32 %r2119,%r2107,%r1674;
	// end inline asm
	// begin inline asm
	addc.u32 %r1687,%r1689,%r1689;
	// end inline asm
	setp.ne.s32 	%p116, %r1687, 0;
	mov.pred 	%p146, 0;
	@%p116 bra 	$L__BB0_65;
	// begin inline asm
	add.cc.u32 %r2117,%r2117,%r1611;
	// end inline asm
	// begin inline asm
	addc.cc.u32 %r2118,%r2118,%r1614;
	// end inline asm
	mov.b32 	%r1701, 0;
	// begin inline asm
	addc.cc.u32 %r2119,%r2119,%r1701;
	// end inline asm
	// begin inline asm
	addc.u32 %r1699,%r1701,%r1701;
	// end inline asm
	add.s32 	%r2116, %r2116, -1;
	setp.eq.s32 	%p146, %r1699, 0;
$L__BB0_65:
	not.pred 	%p117, %p146;
	@%p117 bra 	$L__BB0_67;
	// begin inline asm
	add.cc.u32 %r2117,%r2117,%r1611;
	// end inline asm
	// begin inline asm
	addc.cc.u32 %r2118,%r2118,%r1614;
	// end inline asm
	mov.b32 	%r1710, 0;
	// begin inline asm
	addc.u32 %r2119,%r2119,%r1710;
	// end inline asm
	add.s32 	%r2116, %r2116, -1;
$L__BB0_67:
	mov.b32 	%r1744, 0;
	// begin inline asm
	mad.lo.cc.u32 %r1711,%r2116,%r310,%r1744;
	// end inline asm
	// begin inline asm
	madc.hi.u32 %r1715,%r2116,%r310,%r1744;
	// end inline asm
	// begin inline asm
	mad.lo.cc.u32 %r1719,%r2116,%r309,%r1715;
	// end inline asm
	// begin inline asm
	madc.hi.u32 %r1723,%r2116,%r309,%r1744;
	// end inline asm
	// begin inline asm
	sub.cc.u32 %r2120,%r2111,%r1711;
	// end inline asm
	// begin inline asm
	subc.cc.u32 %r2109,%r2110,%r1719;
	// end inline asm
	// begin inline asm
	subc.cc.u32 %r2108,%r2117,%r1723;
	// end inline asm
	// begin inline asm
	subc.cc.u32 %r2107,%r2118,%r1744;
	// end inline asm
	// begin inline asm
	subc.cc.u32 %r1739,%r2119,%r1744;
	// end inline asm
	// begin inline asm
	subc.u32 %r1742,%r1744,%r1744;
	// end inline asm
	setp.ne.s32 	%p118, %r1742, -1;
	@%p118 bra 	$L__BB0_69;
	// begin inline asm
	add.cc.u32 %r2120,%r2120,%r310;
	// end inline asm
	// begin inline asm
	addc.cc.u32 %r2109,%r2109,%r309;
	// end inline asm
	// begin inline asm
	addc.cc.u32 %r2108,%r2108,%r1611;
	// end inline asm
	// begin inline asm
	addc.u32 %r2107,%r2107,%r1614;
	// end inline asm
$L__BB0_69:
	add.s32 	%r2106, %r2106, 32;
	setp.le.u32 	%p119, %r2106, %r306;
	mov.b32 	%r2111, 0;
	mov.u32 	%r2110, %r2120;
	@%p119 bra 	$L__BB0_63;
	shf.r.wrap.b32 	%r1758, %r2120, %r2109, %r305;
	shf.r.wrap.b32 	%r1759, %r2109, %r2108, %r305;
	shf.r.wrap.b32 	%r1760, %r2108, %r2107, %r305;
	mov.b32 	%r1761, 0;
	shf.r.wrap.b32 	%r1762, %r2107, %r1761, %r305;
	cvt.u16.u32 	%rs16, %r306;
	and.b16  	%rs17, %rs16, 32;
	setp.eq.s16 	%p120, %rs17, 0;
	selp.b32 	%r1763, %r1758, %r1759, %p120;
	selp.b32 	%r1764, %r1759, %r1760, %p120;
	selp.b32 	%r1765, %r1760, %r1762, %p120;
	selp.b32 	%r1766, %r1762, 0, %p120;
	and.b16  	%rs18, %rs16, 64;
	setp.eq.s16 	%p121, %rs18, 0;
	selp.b32 	%r1767, %r1763, %r1765, %p121;
	selp.b32 	%r1768, %r1764, %r1766, %p121;
	selp.b32 	%r1769, %r1765, 0, %p121;
	selp.b32 	%r1770, %r1766, 0, %p121;
	setp.eq.s32 	%p122, %r306, 128;
	selp.b32 	%r1771, -1, %r1770, %p122;
	selp.b32 	%r1772, -1, %r1769, %p122;
	selp.b32 	%r1773, -1, %r1768, %p122;
	selp.b32 	%r1774, -1, %r1767, %p122;
	cvt.u64.u32 	%rd217, %r1771;
	shl.b64 	%rd218, %rd217, 32;
	cvt.u64.u32 	%rd219, %r1772;
	or.b64  	%rd267, %rd218, %rd219;
	cvt.u64.u32 	%rd220, %r1773;
	shl.b64 	%rd221, %rd220, 32;
	cvt.u64.u32 	%rd222, %r1774;
	or.b64  	%rd262, %rd221, %rd222;
	shr.u64 	%rd54, %rd270, 1;
	setp.gt.u64 	%p123, %rd270, 1;
	mov.u64 	%rd270, %rd54;
	@%p123 bra 	$L__BB0_50;
	shr.s64 	%rd274, %rd271, 63;
$L__BB0_72:
	ld.param.u64 	%rd246, [_Z16discretelog_cudaxxxxPxS__param_1];
	shr.s64 	%rd223, %rd246, 63;
	mul.hi.u64 	%rd224, %rd271, %rd246;
	mad.lo.s64 	%rd225, %rd271, %rd223, %rd224;
	mad.lo.s64 	%rd60, %rd274, %rd246, %rd225;
	mul.lo.s64 	%rd59, %rd271, %rd246;
	cvt.u32.u64 	%r1777, %rd59;
	{ .reg .b32 tmp; mov.b64 {tmp, %r1780}, %rd59; }
	cvt.u32.u64 	%r1783, %rd60;
	{ .reg .b32 tmp; mov.b64 {tmp, %r1786}, %rd60; }
	cvt.u32.u64 	%r1789, %rd63;
	{ .reg .b32 tmp; mov.b64 {tmp, %r1792}, %rd63; }
	shr.s64 	%rd226, %rd63, 63;
	cvt.u32.u64 	%r1798, %rd226;
	mov.b32 	%r2124, 0;
	// begin inline asm
	sub.cc.u32 %r1775,%r2124,%r1777;
	// end inline asm
	// begin inline asm
	subc.cc.u32 %r1778,%r2124,%r1780;
	// end inline asm
	// begin inline asm
	subc.cc.u32 %r1781,%r2124,%r1783;
	// end inline asm
	// begin inline asm
	subc.u32 %r1784,%r2124,%r1786;
	// end inline asm
	setp.lt.s64 	%p124, %rd60, 0;
	selp.b32 	%r1839, %r1775, %r1777, %p124;
	selp.b32 	%r1840, %r1778, %r1780, %p124;
	selp.b32 	%r1841, %r1781, %r1783, %p124;
	selp.b32 	%r1842, %r1784, %r1786, %p124;
	// begin inline asm
	sub.cc.u32 %r1787,%r2124,%r1789;
	// end inline asm
	// begin inline asm
	subc.cc.u32 %r1790,%r2124,%r1792;
	// end inline asm
	// begin inline asm
	subc.cc.u32 %r1793,%r2124,%r1798;
	// end inline asm
	// begin inline asm
	subc.u32 %r1796,%r2124,%r1798;
	// end inline asm
	setp.lt.s64 	%p125, %rd63, 0;
	selp.b32 	%r1843, %r1787, %r1789, %p125;
	selp.b32 	%r1844, %r1790, %r1792, %p125;
	and.b32  	%r1845, %r1798, %r1793;
	and.b32  	%r1846, %r1798, %r1796;
	or.b32  	%r1847, %r1846, %r1845;
	setp.eq.s32 	%p126, %r1847, 0;
	selp.b32 	%r1848, %r1844, %r1846, %p126;
	selp.b32 	%r1849, %r1843, %r1845, %p126;
	selp.b32 	%r1850, 0, %r1844, %p126;
	selp.b32 	%r1851, 0, %r1843, %p126;
	selp.b32 	%r1852, 64, 0, %p126;
	setp.eq.s32 	%p127, %r1848, 0;
	selp.b32 	%r1853, %r1849, %r1848, %p127;
	selp.b32 	%r1854, %r1850, %r1849, %p127;
	selp.b32 	%r1855, %r1851, %r1850, %p127;
	selp.b32 	%r1856, 0, %r1851, %p127;
	selp.b32 	%r1857, 32, 0, %p127;
	or.b32  	%r1858, %r1857, %r1852;
	clz.b32 	%r356, %r1853;
	add.s32 	%r357, %r1858, %r356;
	shf.l.wrap.b32 	%r1834, %r1854, %r1853, %r356;
	shf.l.wrap.b32 	%r1831, %r1855, %r1854, %r356;
	shf.l.wrap.b32 	%r360, %r1856, %r1855, %r356;
	and.b32  	%r1859, %r356, 31;
	shl.b32 	%r361, %r1856, %r1859;
	shl.b32 	%r2129, %r1839, %r1859;
	shf.l.wrap.b32 	%r2128, %r1839, %r1840, %r356;
	shf.l.wrap.b32 	%r2127, %r1840, %r1841, %r356;
	shf.l.wrap.b32 	%r2126, %r1841, %r1842, %r356;
	shf.l.wrap.b32 	%r2125, %r1842, %r2124, %r356;
	neg.s32 	%r1860, %r1834;
	cvt.u64.u32 	%rd227, %r1860;
	shl.b64 	%rd228, %rd227, 32;
	cvt.u64.u32 	%rd229, %r1831;
	mov.b32 	%r1861, 17185;
	mov.b32 	%r1862, 63;
	prmt.b32 	%r1863, %r1834, %r1862, %r1861;
	mov.b32 	%f13, %r1863;
	rcp.approx.f32 	%f14, %f13;
	mov.b32 	%r1864, %f14;
	shl.b32 	%r1865, %r1864, 9;
	add.s32 	%r1800, %r1865, -512;
	mul.hi.u32 	%r1866, %r1800, %r1831;
	cvt.u64.u32 	%rd230, %r1866;
	mul.wide.u32 	%rd231, %r1834, %r1800;
	add.s64 	%rd232, %rd230, %rd229;
	add.s64 	%rd233, %rd232, %rd231;
	sub.s64 	%rd234, %rd228, %rd233;
	cvt.u32.u64 	%r1816, %rd234;
	{ .reg .b32 tmp; mov.b64 {tmp, %r1819}, %rd234; }
	setp.gt.s64 	%p128, %rd234, -1;
	selp.b32 	%r1825, %r1800, 0, %p128;
	shr.u64 	%rd235, %rd234, 63;
	cvt.u32.u64 	%r1867, %rd235;
	xor.b32  	%r1828, %r1867, 1;
	mov.b32 	%r1802, -2147483648;
	// begin inline asm
	mad.hi.cc.u32 %r1799,%r1800,%r1816,%r1802;
	// end inline asm
	// begin inline asm
	addc.u32 %r1803,%r2124,%r2124;
	// end inline asm
	// begin inline asm
	mad.lo.cc.u32 %r1806,%r1800,%r1819,%r1799;
	// end inline asm
	// begin inline asm
	madc.hi.u32 %r1810,%r1800,%r1819,%r1803;
	// end inline asm
	// begin inline asm
	add.cc.u32 %r1814,%r1806,%r1816;
	// end inline asm
	// begin inline asm
	addc.cc.u32 %r1817,%r1810,%r1819;
	// end inline asm
	// begin inline asm
	addc.u32 %r1820,%r2124,%r2124;
	// end inline asm
	// begin inline asm
	add.cc.u32 %r1823,%r1817,%r1825;
	// end inline asm
	// begin inline asm
	addc.u32 %r1826,%r1820,%r1828;
	// end inline asm
	setp.eq.s32 	%p129, %r1826, 2;
	selp.b32 	%r1868, -1, %r1823, %p129;
	mul.hi.u32 	%r1869, %r1868, %r1831;
	cvt.u64.u32 	%rd236, %r1869;
	mul.wide.u32 	%rd237, %r1868, %r1834;
	add.s64 	%rd238, %rd237, %rd236;
	cvt.u32.u64 	%r1830, %rd238;
	{ .reg .b32 tmp; mov.b64 {tmp, %r1833}, %rd238; }
	// begin inline asm
	add.cc.u32 %r1829,%r1830,%r1831;
	// end inline asm
	// begin inline asm
	addc.cc.u32 %r1832,%r1833,%r1834;
	// end inline asm
	// begin inline asm
	addc.u32 %r1835,%r2124,%r2124;
	// end inline asm
	setp.eq.s32 	%p130, %r1835, 0;
	min.u32 	%r1870, %r1868, -2;
	add.s32 	%r1871, %r1870, 1;
	selp.b32 	%r367, %r1871, %r1868, %p130;
$L__BB0_73:
	.pragma "nounroll";
	// begin inline asm
	sub.cc.u32 %r1872,%r2127,%r1831;
	// end inline asm
	// begin inline asm
	subc.cc.u32 %r1875,%r2126,%r1834;
	// end inline asm
	mov.b32 	%r1880, -2;
	// begin inline asm
	subc.u32 %r1878,%r2125,%r1880;
	// end inline asm
	// begin inline asm
	mad.hi.u32 %r1881,%r2125,%r367,%r1878;
	// end inline asm
	setp.lt.u32 	%p132, %r1881, %r2125;
	selp.b32 	%r2134, -1, %r1881, %p132;
	mov.b32 	%r1912, 0;
	// begin inline asm
	mad.lo.cc.u32 %r1885,%r2134,%r1831,%r1912;
	// end inline asm
	// begin inline asm
	madc.hi.u32 %r1889,%r2134,%r1831,%r1912;
	// end inline asm
	// begin inline asm
	mad.lo.cc.u32 %r1893,%r2134,%r1834,%r1889;
	// end inline asm
	// begin inline asm
	madc.hi.u32 %r1897,%r2134,%r1834,%r1912;
	// end inline asm
	// begin inline asm
	sub.cc.u32 %r2135,%r2127,%r1885;
	// end inline asm
	// begin inline asm
	subc.cc.u32 %r2136,%r2126,%r1893;
	// end inline asm
	// begin inline asm
	subc.cc.u32 %r2137,%r2125,%r1897;
	// end inline asm
	// begin inline asm
	addc.u32 %r1910,%r1912,%r1912;
	// end inline asm
	setp.ne.s32 	%p133, %r1910, 0;
	mov.pred 	%p147, 0;
	@%p133 bra 	$L__BB0_75;
	// begin inline asm
	add.cc.u32 %r2135,%r2135,%r1831;
	// end inline asm
	// begin inline asm
	addc.cc.u32 %r2136,%r2136,%r1834;
	// end inline asm
	mov.b32 	%r1924, 0;
	// begin inline asm
	addc.cc.u32 %r2137,%r2137,%r1924;
	// end inline asm
	// begin inline asm
	addc.u32 %r1922,%r1924,%r1924;
	// end inline asm
	add.s32 	%r2134, %r2134, -1;
	setp.eq.s32 	%p147, %r1922, 0;
$L__BB0_75:
	not.pred 	%p134, %p147;
	@%p134 bra 	$L__BB0_77;
	// begin inline asm
	add.cc.u32 %r2135,%r2135,%r1831;
	// end inline asm
	// begin inline asm
	addc.cc.u32 %r2136,%r2136,%r1834;
	// end inline asm
	mov.b32 	%r1933, 0;
	// begin inline asm
	addc.u32 %r2137,%r2137,%r1933;
	// end inline asm
	add.s32 	%r2134, %r2134, -1;
$L__BB0_77:
	mov.b32 	%r1967, 0;
	// begin inline asm
	mad.lo.cc.u32 %r1934,%r2134,%r361,%r1967;
	// end inline asm
	// begin inline asm
	madc.hi.u32 %r1938,%r2134,%r361,%r1967;
	// end inline asm
	// begin inline asm
	mad.lo.cc.u32 %r1942,%r2134,%r360,%r1938;
	// end inline asm
	// begin inline asm
	madc.hi.u32 %r1946,%r2134,%r360,%r1967;
	// end inline asm
	// begin inline asm
	sub.cc.u32 %r2138,%r2129,%r1934;
	// end inline asm
	// begin inline asm
	subc.cc.u32 %r2127,%r2128,%r1942;
	// end inline asm
	// begin inline asm
	subc.cc.u32 %r2126,%r2135,%r1946;
	// end inline asm
	// begin inline asm
	subc.cc.u32 %r2125,%r2136,%r1967;
	// end inline asm
	// begin inline asm
	subc.cc.u32 %r1962,%r2137,%r1967;
	// end inline asm
	// begin inline asm
	subc.u32 %r1965,%r1967,%r1967;
	// end inline asm
	setp.ne.s32 	%p135, %r1965, -1;
	@%p135 bra 	$L__BB0_79;
	// begin inline asm
	add.cc.u32 %r2138,%r2138,%r361;
	// end inline asm
	// begin inline asm
	addc.cc.u32 %r2127,%r2127,%r360;
	// end inline asm
	// begin inline asm
	addc.cc.u32 %r2126,%r2126,%r1831;
	// end inline asm
	// begin inline asm
	addc.u32 %r2125,%r2125,%r1834;
	// end inline asm
$L__BB0_79:
	add.s32 	%r2124, %r2124, 32;
	setp.le.u32 	%p136, %r2124, %r357;
	mov.b32 	%r2129, 0;
	mov.u32 	%r2128, %r2138;
	@%p136 bra 	$L__BB0_73;
	shf.r.wrap.b32 	%r1981, %r2138, %r2127, %r356;
	shf.r.wrap.b32 	%r1982, %r2127, %r2126, %r356;
	shf.r.wrap.b32 	%r1983, %r2126, %r2125, %r356;
	mov.b32 	%r1984, 0;
	shf.r.wrap.b32 	%r1985, %r2125, %r1984, %r356;
	cvt.u16.u32 	%rs19, %r357;
	and.b16  	%rs20, %rs19, 32;
	setp.eq.s16 	%p137, %rs20, 0;
	selp.b32 	%r1986, %r1981, %r1982, %p137;
	selp.b32 	%r1987, %r1982, %r1983, %p137;
	selp.b32 	%r1988, %r1983, %r1985, %p137;
	selp.b32 	%r1989, %r1985, 0, %p137;
	and.b16  	%rs21, %rs19, 64;
	setp.eq.s16 	%p138, %rs21, 0;
	selp.b32 	%r2142, %r1986, %r1988, %p138;
	selp.b32 	%r2143, %r1987, %r1989, %p138;
	selp.b32 	%r409, %r1988, 0, %p138;
	selp.b32 	%r410, %r1989, 0, %p138;
	setp.gt.s64 	%p139, %rd60, -1;
	@%p139 bra 	$L__BB0_82;
	mov.b32 	%r2000, 0;
	// begin inline asm
	sub.cc.u32 %r2142,%r2000,%r2142;
	// end inline asm
	// begin inline asm
	subc.cc.u32 %r2143,%r2000,%r2143;
	// end inline asm
	// begin inline asm
	subc.cc.u32 %r1996,%r2000,%r409;
	// end inline asm
	// begin inline asm
	subc.u32 %r1999,%r2000,%r410;
	// end inline asm
$L__BB0_82:
	ld.param.u64 	%rd248, [_Z16discretelog_cudaxxxxPxS__param_5];
	setp.eq.s32 	%p140, %r357, 128;
	selp.b32 	%r2002, -1, %r2143, %p140;
	selp.b32 	%r2003, -1, %r2142, %p140;
	cvt.u64.u32 	%rd239, %r2002;
	shl.b64 	%rd240, %rd239, 32;
	cvt.u64.u32 	%rd241, %r2003;
	or.b64  	%rd242, %rd240, %rd241;
	cvta.to.global.u64 	%rd243, %rd248;
	shl.b64 	%rd244, %rd1, 3;
	add.s64 	%rd245, %rd243, %rd244;
	st.global.u64 	[%rd245], %rd242;
$L__BB0_83:
	ret;

}


// ===== COMPILED SASS (sm_100) =====

	.target	sm_100

	.elftype	@"ET_EXEC"


//--------------------- .note.nv.tkinfo           --------------------------
	.section	.note.nv.tkinfo,"",@"SHT_NOTE"
	.sectionflags	@"SHF_NOTE_NV_TKINFO"
	.tkinfo
        /*0018*/ 	.word	0x00000002
        /*0030*/ 	.string	""
        /*0030*/ 	.string	"ptxas"
        /*0030*/ 	.string	"Cuda compilation tools, release 13.0, V13.0.88"
        /*0030*/ 	.string	"Build cuda_13.0.r13.0/compiler.36424714_0"
        /*0030*/ 	.string	"-arch sm_100 -m 64 "



//--------------------- .note.nv.cuinfo           --------------------------
	.section	.note.nv.cuinfo,"",@"SHT_NOTE"
	.sectionflags	@"SHF_NOTE_NV_CUINFO"
        /*0018*/ 	.short	0x0002
        /*001a*/ 	.short	0x0064
        /*001c*/ 	.short	0x0082
	.zero		2


//--------------------- .nv.info                  --------------------------
	.section	.nv.info,"",@"SHT_CUDA_INFO"
	.align	4


	//----- nvinfo : EIATTR_REGCOUNT
	.align		4
        /*0000*/ 	.byte	0x04, 0x2f
        /*0002*/ 	.short	(.L_1 - .L_0)
	.align		4
.L_0:
        /*0004*/ 	.word	index@(_Z16discretelog_cudaxxxxPxS_)
        /*0008*/ 	.word	0x00000026


	//----- nvinfo : EIATTR_FRAME_SIZE
	.align		4
.L_1:
        /*000c*/ 	.byte	0x04, 0x11
        /*000e*/ 	.short	(.L_3 - .L_2)
	.align		4
.L_2:
        /*0010*/ 	.word	index@(_Z16discretelog_cudaxxxxPxS_)
        /*0014*/ 	.word	0x00000000


	//----- nvinfo : EIATTR_MIN_STACK_SIZE
	.align		4
.L_3:
        /*0018*/ 	.byte	0x04, 0x12
        /*001a*/ 	.short	(.L_5 - .L_4)
	.align		4
.L_4:
        /*001c*/ 	.word	index@(_Z16discretelog_cudaxxxxPxS_)
        /*0020*/ 	.word	0x00000000
.L_5:


//--------------------- .nv.compat                --------------------------
	.section	.nv.compat,"",@"SHT_CUDA_COMPAT_INFO"
	.align	4
        /*0000*/ 	.byte	0x02, 0x09, 0x00, 0x00, 0x02, 0x02, 0x01, 0x00, 0x02, 0x05, 0x05, 0x00, 0x03, 0x07, 0x01, 0x01
        /*0010*/ 	.byte	0x02, 0x03, 0x00, 0x00, 0x02, 0x06, 0x01, 0x00, 0x04, 0x0b, 0x08, 0x00, 0x01, 0x00, 0x00, 0x00
        /*0020*/ 	.byte	0x00, 0x00, 0x00, 0x00


//--------------------- .nv.info._Z16discretelog_cudaxxxxPxS_ --------------------------
	.section	.nv.info._Z16discretelog_cudaxxxxPxS_,"",@"SHT_CUDA_INFO"
	.sectionflags	@""
	.align	4


	//----- nvinfo : EIATTR_CUDA_API_VERSION
	.align		4
        /*0000*/ 	.byte	0x04, 0x37
        /*0002*/ 	.short	(.L_7 - .L_6)
.L_6:
        /*0004*/ 	.word	0x00000082


	//----- nvinfo : EIATTR_KPARAM_INFO
	.align		4
.L_7:
        /*0008*/ 	.byte	0x04, 0x17
        /*000a*/ 	.short	(.L_9 - .L_8)
.L_8:
        /*000c*/ 	.word	0x00000000
        /*0010*/ 	.short	0x0005
        /*0012*/ 	.short	0x0028
        /*0014*/ 	.byte	0x00, 0xf5, 0x21, 0x00


	//----- nvinfo : EIATTR_KPARAM_INFO
	.align		4
.L_9:
        /*0018*/ 	.byte	0x04, 0x17
        /*001a*/ 	.short	(.L_11 - .L_10)
.L_10:
        /*001c*/ 	.word	0x00000000
        /*0020*/ 	.short	0x0004
        /*0022*/ 	.short	0x0020
        /*0024*/ 	.byte	0x00, 0xf5, 0x21, 0x00


	//----- nvinfo : EIATTR_KPARAM_INFO
	.align		4
.L_11:
        /*0028*/ 	.byte	0x04, 0x17
        /*002a*/ 	.short	(.L_13 - .L_12)
.L_12:
        /*002c*/ 	.word	0x00000000
        /*0030*/ 	.short	0x0003
        /*0032*/ 	.short	0x0018
        /*0034*/ 	.byte	0x00, 0xf0, 0x21, 0x00


	//----- nvinfo : EIATTR_KPARAM_INFO
	.align		4
.L_13:
        /*0038*/ 	.byte	0x04, 0x17
        /*003a*/ 	.short	(.L_15 - .L_14)
.L_14:
        /*003c*/ 	.word	0x00000000
        /*0040*/ 	.short	0x0002
        /*0042*/ 	.short	0x0010
        /*0044*/ 	.byte	0x00, 0xf0, 0x21, 0x00


	//----- nvinfo : EIATTR_KPARAM_INFO
	.align		4
.L_15:
        /*0048*/ 	.byte	0x04, 0x17
        /*004a*/ 	.short	(.L_17 - .L_16)
.L_16:
        /*004c*/ 	.word	0x00000000
        /*0050*/ 	.short	0x0001
        /*0052*/ 	.short	0x0008
        /*0054*/ 	.byte	0x00, 0xf0, 0x21, 0x00


	//----- nvinfo : EIATTR_KPARAM_INFO
	.align		4
.L_17:
        /*0058*/ 	.byte	0x04, 0x17
        /*005a*/ 	.short	(.L_19 - .L_18)
.L_18:
        /*005c*/ 	.word	0x00000000
        /*0060*/ 	.short	0x0000
        /*0062*/ 	.short	0x0000
        /*0064*/ 	.byte	0x00, 0xf0, 0x21, 0x00


	//----- nvinfo : EIATTR_SPARSE_MMA_MASK
	.align		4
.L_19:
        /*0068*/ 	.byte	0x03, 0x50
        /*006a*/ 	.short	0x0000


	//----- nvinfo : EIATTR_MAXREG_COUNT
	.align		4
        /*006c*/ 	.byte	0x03, 0x1b
        /*006e*/ 	.short	0x00ff


	//----- nvinfo : EIATTR_MERCURY_ISA_VERSION
	.align		4
        /*0070*/ 	.byte	0x03, 0x5f
        /*0072*/ 	.short	0x0101


	//----- nvinfo : EIATTR_VRC_CTA_INIT_COUNT
	.align		4
        /*0074*/ 	.byte	0x02, 0x4a
	.zero		1
	.zero		1


	//----- nvinfo : EIATTR_EXIT_INSTR_OFFSETS
	.align		4
        /*0078*/ 	.byte	0x04, 0x1c
        /*007a*/ 	.short	(.L_21 - .L_20)


	//   ....[0]....
.L_20:
        /*007c*/ 	.word	0x000000b0


	//   ....[1]....
        /*0080*/ 	.word	0x00005230


	//----- nvinfo : EIATTR_CRS_STACK_SIZE
	.align		4
.L_21:
        /*0084*/ 	.byte	0x04, 0x1e
        /*0086*/ 	.short	(.L_23 - .L_22)
.L_22:
        /*0088*/ 	.word	0x00000000


	//----- nvinfo : EIATTR_CBANK_PARAM_SIZE
	.align		4
.L_23:
        /*008c*/ 	.byte	0x03, 0x19
        /*008e*/ 	.short	0x0030


	//----- nvinfo : EIATTR_PARAM_CBANK
	.align		4
        /*0090*/ 	.byte	0x04, 0x0a
        /*0092*/ 	.short	(.L_25 - .L_24)
	.align		4
.L_24:
        /*0094*/ 	.word	index@(.nv.constant0._Z16discretelog_cudaxxxxPxS_)
        /*0098*/ 	.short	0x0380
        /*009a*/ 	.short	0x0030


	//----- nvinfo : EIATTR_SW_WAR
	.align		4
.L_25:
        /*009c*/ 	.byte	0x04, 0x36
        /*009e*/ 	.short	(.L_27 - .L_26)
.L_26:
        /*00a0*/ 	.word	0x00000008
.L_27:


//--------------------- .nv.callgraph             --------------------------
	.section	.nv.callgraph,"",@"SHT_CUDA_CALLGRAPH"
	.align	4
	.sectionentsize	8
	.align		4
        /*0000*/ 	.word	0x00000000
	.align		4
        /*0004*/ 	.word	0xffffffff
	.align		4
        /*0008*/ 	.word	0x00000000
	.align		4
        /*000c*/ 	.word	0xfffffffe
	.align		4
        /*0010*/ 	.word	0x00000000
	.align		4
        /*0014*/ 	.word	0xfffffffd
	.align		4
        /*0018*/ 	.word	0x00000000
	.align		4
        /*001c*/ 	.word	0xfffffffc


//--------------------- .text._Z16discretelog_cudaxxxxPxS_ --------------------------
	.section	.text._Z16discretelog_cudaxxxxPxS_,"ax",@progbits
	.align	128
        .global         _Z16discretelog_cudaxxxxPxS_
        .type           _Z16discretelog_cudaxxxxPxS_,@function
        .size           _Z16discretelog_cudaxxxxPxS_,(.L_x_25 - _Z16discretelog_cudaxxxxPxS_)
        .other          _Z16discretelog_cudaxxxxPxS_,@"STO_CUDA_ENTRY STV_DEFAULT"
_Z16discretelog_cudaxxxxPxS_:
.text._Z16discretelog_cudaxxxxPxS_:
[----:B------:R-:W-:Y:S01]  /*0000*/  LDC R1, c[0x0][0x37c] ;  /* 0x0000df00ff017b82 */ /* 0x000fe20000000800 */
[----:B------:R-:W0:Y:S07]  /*0010*/  S2R R3, SR_TID.X ;  /* 0x0000000000037919 */ /* 0x000e2e0000002100 */
[----:B------:R-:W0:Y:S01]  /*0020*/  S2UR UR4, SR_CTAID.X ;  /* 0x00000000000479c3 */ /* 0x000e220000002500 */
[----:B------:R-:W1:Y:S01]  /*0030*/  LDCU.64 UR6, c[0x0][0x398] ;  /* 0x00007300ff0677ac */ /* 0x000e620008000a00 */
[----:B------:R-:W2:Y:S06]  /*0040*/  LDCU UR9, c[0x0][0x380] ;  /* 0x00007000ff0977ac */ /* 0x000eac0008000800 */
[----:B------:R-:W0:Y:S08]  /*0050*/  LDC R26, c[0x0][0x360] ;  /* 0x0000d800ff1a7b82 */ /* 0x000e300000000800 */
[----:B------:R-:W3:Y:S01]  /*0060*/  LDC R22, c[0x0][0x384] ;  /* 0x0000e100ff167b82 */ /* 0x000ee20000000800 */
[----:B--2---:R-:W-:-:S02]  /*0070*/  IMAD.U32 R25, RZ, RZ, UR9 ;  /* 0x00000009ff197e24 */ /* 0x004fc4000f8e00ff */
[----:B0-----:R-:W-:-:S05]  /*0080*/  IMAD R26, R26, UR4, R3 ;  /* 0x000000041a1a7c24 */ /* 0x001fca000f8e0203 */
[----:B-1----:R-:W-:-:S04]  /*0090*/  ISETP.GE.U32.AND P0, PT, R26, UR6, PT ;  /* 0x000000061a007c0c */ /* 0x002fc8000bf06070 */
[----:B------:R-:W-:-:S13]  /*00a0*/  ISETP.GE.AND.EX P0, PT, RZ, UR7, PT, P0 ;  /* 0x00000007ff007c0c */ /* 0x000fda000bf06300 */
[----:B---3--:R-:W-:Y:S05]  /*00b0*/  @P0 EXIT ;  /* 0x000000000000094d */ /* 0x008fea0003800000 */
[----:B------:R-:W-:Y:S01]  /*00c0*/  ISETP.NE.AND P0, PT, R26, RZ, PT ;  /* 0x000000ff1a00720c */ /* 0x000fe20003f05270 */
[----:B------:R-:W0:Y:S01]  /*00d0*/  LDCU.64 UR6, c[0x0][0x358] ;  /* 0x00006b00ff0677ac */ /* 0x000e220008000a00 */
[----:B------:R-:W-:Y:S01]  /*00e0*/  BSSY.RECONVERGENT B0, `(.L_x_0) ;  /* 0x0000176000007945 */ /* 0x000fe20003800200 */
[----:B------:R-:W-:Y:S02]  /*00f0*/  IMAD.MOV.U32 R24, RZ, RZ, R22 ;  /* 0x000000ffff187224 */ /* 0x000fe400078e0016 */
[----:B------:R-:W-:Y:S02]  /*0100*/  IMAD.MOV.U32 R18, RZ, RZ, 0x1 ;  /* 0x00000001ff127424 */ /* 0x000fe400078e00ff */
[----:B------:R-:W-:-:S06]  /*0110*/  IMAD.MOV.U32 R19, RZ, RZ, RZ ;  /* 0x000000ffff137224 */ /* 0x000fcc00078e00ff */
[----:B------:R-:W-:Y:S05]  /*0120*/  @!P0 BRA `(.L_x_1) ;  /* 0x0000001400c48947 */ /* 0x000fea0003800000 */
[----:B------:R-:W1:Y:S01]  /*0130*/  LDCU UR4, c[0x0][0x384] ;  /* 0x00007080ff0477ac */ /* 0x000e620008000800 */
[----:B------:R-:W-:Y:S02]  /*0140*/  IMAD.MOV.U32 R27, RZ, RZ, RZ ;  /* 0x000000ffff1b7224 */ /* 0x000fe400078e00ff */
[----:B------:R-:W-:Y:S01]  /*0150*/  IMAD.MOV.U32 R20, RZ, RZ, RZ ;  /* 0x000000ffff147224 */ /* 0x000fe200078e00ff */
[----:B------:R-:W2:Y:S01]  /*0160*/  LDCU UR5, c[0x0][0x394] ;  /* 0x00007280ff0577ac */ /* 0x000ea20008000800 */
[----:B------:R-:W-:Y:S02]  /*0170*/  IMAD.MOV.U32 R18, RZ, RZ, 0x1 ;  /* 0x00000001ff127424 */ /* 0x000fe400078e00ff */
[----:B------:R-:W-:Y:S02]  /*0180*/  IMAD.MOV.U32 R19, RZ, RZ, RZ ;  /* 0x000000ffff137224 */ /* 0x000fe400078e00ff */
[----:B------:R-:W-:Y:S02]  /*0190*/  IMAD.U32 R23, RZ, RZ, UR9 ;  /* 0x00000009ff177e24 */ /* 0x000fe4000f8e00ff */
[----:B------:R-:W-:-:S02]  /*01a0*/  IMAD.MOV.U32 R15, RZ, RZ, R26 ;  /* 0x000000ffff0f7224 */ /* 0x000fc400078e001a */
[----:B------:R-:W-:Y:S01]  /*01b0*/  IMAD.MOV.U32 R14, RZ, RZ, RZ ;  /* 0x000000ffff0e7224 */ /* 0x000fe200078e00ff */
[----:B-1----:R-:W-:Y:S02]  /*01c0*/  USHF.R.S32.HI UR8, URZ, 0x1f, UR4 ;  /* 0x0000001fff087899 */ /* 0x002fe40008011404 */
[----:B------:R-:W-:Y:S02]  /*01d0*/  USHF.R.S32.HI UR4, URZ, 0x1f, UR4 ;  /* 0x0000001fff047899 */ /* 0x000fe40008011404 */
[----:B--2---:R-:W-:Y:S02]  /*01e0*/  USHF.R.S32.HI UR5, URZ, 0x1f, UR5 ;  /* 0x0000001fff057899 */ /* 0x004fe40008011405 */
[----:B------:R-:W-:Y:S02]  /*01f0*/  IMAD.U32 R12, RZ, RZ, UR8 ;  /* 0x00000008ff0c7e24 */ /* 0x000fe4000f8e00ff */
[----:B------:R-:W-:Y:S02]  /*0200*/  IMAD.U32 R11, RZ, RZ, UR4 ;  /* 0x00000004ff0b7e24 */ /* 0x000fe4000f8e00ff */
[----:B------:R-:W-:-:S07]  /*0210*/  IMAD.U32 R13, RZ, RZ, UR5 ;  /* 0x00000005ff0d7e24 */ /* 0x000fce000f8e00ff */
.L_x_8:
[----:B------:R-:W-:Y:S01]  /*0220*/  LOP3.LUT R0, R15, 0x1, RZ, 0xc0, !PT ;  /* 0x000000010f007812 */ /* 0x000fe200078ec0ff */
[----:B------:R-:W-:Y:S03]  /*0230*/  BSSY.RECONVERGENT B1, `(.L_x_2) ;  /* 0x00000bc000017945 */ /* 0x000fe60003800200 */
[----:B------:R-:W-:-:S04]  /*0240*/  ISETP.NE.U32.AND P0, PT, R0, 0x1, PT ;  /* 0x000000010000780c */ /* 0x000fc80003f05070 */
[----:B------:R-:W-:-:S13]  /*0250*/  ISETP.NE.U32.AND.EX P0, PT, RZ, RZ, PT, P0 ;  /* 0x000000ffff00720c */ /* 0x000fda0003f05100 */
[----:B------:R-:W-:Y:S05]  /*0260*/  @P0 BRA `(.L_x_3) ;  /* 0x0000000800e00947 */ /* 0x000fea0003800000 */
[----:B------:R-:W1:Y:S01]  /*0270*/  LDC.64 R2, c[0x0][0x390] ;  /* 0x0000e400ff027b82 */ /* 0x000e620000000a00 */
[----:B------:R-:W-:Y:S01]  /*0280*/  LOP3.LUT R4, RZ, R13, RZ, 0x33, !PT ;  /* 0x0000000dff047212 */ /* 0x000fe200078e33ff */
[----:B------:R-:W-:Y:S01]  /*0290*/  UMOV UR4, 0x4321 ;  /* 0x0000432100047882 */ /* 0x000fe20000000000 */
[----:B------:R-:W-:Y:S01]  /*02a0*/  IMAD.MOV.U32 R16, RZ, RZ, RZ ;  /* 0x000000ffff107224 */ /* 0x000fe200078e00ff */
[----:B------:R-:W-:Y:S01]  /*02b0*/  BSSY.RECONVERGENT B2, `(.L_x_4) ;  /* 0x0000097000027945 */ /* 0x000fe20003800200 */
[----:B-1----:R-:W-:Y:S02]  /*02c0*/  IADD3 RZ, P0, PT, RZ, -R2, RZ ;  /* 0x80000002ffff7210 */ /* 0x002fe40007f1e0ff */
[----:B------:R-:W-:Y:S02]  /*02d0*/  LOP3.LUT R0, RZ, R3, RZ, 0x33, !PT ;  /* 0x00000003ff007212 */ /* 0x000fe400078e33ff */
[----:B------:R-:W-:Y:S02]  /*02e0*/  ISETP.GE.AND P1, PT, R3, RZ, PT ;  /* 0x000000ff0300720c */ /* 0x000fe40003f26270 */
[----:B------:R-:W-:-:S02]  /*02f0*/  IADD3.X R0, P0, PT, RZ, R0, RZ, P0, !PT ;  /* 0x00000000ff007210 */ /* 0x000fc4000071e4ff */
[----:B------:R-:W-:Y:S02]  /*0300*/  SHF.R.S32.HI R13, RZ, 0x1f, R3 ;  /* 0x0000001fff0d7819 */ /* 0x000fe40000011403 */
[----:B------:R-:W-:Y:S02]  /*0310*/  IADD3.X R6, P0, PT, RZ, R4, RZ, P0, !PT ;  /* 0x00000004ff067210 */ /* 0x000fe4000071e4ff */
[----:B------:R-:W-:Y:S02]  /*0320*/  SEL R0, R0, R3, !P1 ;  /* 0x0000000300007207 */ /* 0x000fe40004800000 */
[----:B------:R-:W-:Y:S01]  /*0330*/  LOP3.LUT R5, R13, R6, RZ, 0xc0, !PT ;  /* 0x000000060d057212 */ /* 0x000fe200078ec0ff */
[----:B------:R-:W-:Y:S02]  /*0340*/  IMAD.X R4, RZ, RZ, R4, P0 ;  /* 0x000000ffff047224 */ /* 0x000fe400000e0604 */
[----:B------:R-:W-:-:S03]  /*0350*/  @!P1 IMAD.MOV R2, RZ, RZ, -R2 ;  /* 0x000000ffff029224 */ /* 0x000fc600078e0a02 */
[----:B------:R-:W-:-:S04]  /*0360*/  LOP3.LUT R4, R13, R4, RZ, 0xc0, !PT ;  /* 0x000000040d047212 */ /* 0x000fc800078ec0ff */
[----:B------:R-:W-:-:S04]  /*0370*/  LOP3.LUT P3, RZ, R4, R5, RZ, 0xfc, !PT ;  /* 0x0000000504ff7212 */ /* 0x000fc8000786fcff */
[----:B------:R-:W-:Y:S02]  /*0380*/  SEL R4, R0, R4, !P3 ;  /* 0x0000000400047207 */ /* 0x000fe40005800000 */
[----:B------:R-:W-:Y:S02]  /*0390*/  SEL R5, R2, R5, !P3 ;  /* 0x0000000502057207 */ /* 0x000fe40005800000 */
[----:B------:R-:W-:Y:S02]  /*03a0*/  ISETP.NE.AND P2, PT, R4, RZ, PT ;  /* 0x000000ff0400720c */ /* 0x000fe40003f45270 */
[----:B------:R-:W-:Y:S01]  /*03b0*/  SEL R21, R0, RZ, P3 ;  /* 0x000000ff00157207 */ /* 0x000fe20001800000 */
[----:B------:R-:W-:Y:S01]  /*03c0*/  IMAD.U32 R0, RZ, RZ, UR4 ;  /* 0x00000004ff007e24 */ /* 0x000fe2000f8e00ff */
[----:B------:R-:W-:Y:S01]  /*03d0*/  SEL R3, R5, R4, !P2 ;  /* 0x0000000405037207 */ /* 0x000fe20005000000 */
[----:B------:R-:W-:Y:S01]  /*03e0*/  IMAD.MOV.U32 R4, RZ, RZ, 0x4b800000 ;  /* 0x4b800000ff047424 */ /* 0x000fe200078e00ff */
[----:B------:R-:W-:-:S02]  /*03f0*/  SEL R5, R21, R5, !P2 ;  /* 0x0000000515057207 */ /* 0x000fc40005000000 */
[----:B------:R-:W1:Y:S02]  /*0400*/  FLO.U32 R10, R3 ;  /* 0x00000003000a7300 */ /* 0x000e6400000e0000 */
[----:B-1----:R-:W-:-:S04]  /*0410*/  IADD3 R10, PT, PT, -R10, 0x1f, RZ ;  /* 0x0000001f0a0a7810 */ /* 0x002fc80007ffe1ff */
[----:B------:R-:W-:-:S04]  /*0420*/  SHF.L.W.U32.HI R9, R5, R10, R3 ;  /* 0x0000000a05097219 */ /* 0x000fc80000010e03 */
[----:B------:R-:W-:-:S04]  /*0430*/  PRMT R0, R9, R0, 0x3f ;  /* 0x0000003f09007416 */ /* 0x000fc80000000000 */
[C---:B------:R-:W-:Y:S02]  /*0440*/  FSETP.GEU.AND P1, PT, |R0|.reuse, 1.175494350822287508e-38, PT ;  /* 0x008000000000780b */ /* 0x040fe40003f2e200 */
[----:B------:R-:W-:Y:S02]  /*0450*/  FSETP.GT.AND P0, PT, |R0|, 8.50705917302346158658e+37, PT ;  /* 0x7e8000000000780b */ /* 0x000fe40003f04200 */
[----:B------:R-:W-:-:S04]  /*0460*/  FSEL R3, R4, 1, !P1 ;  /* 0x3f80000004037808 */ /* 0x000fc80004800000 */
[----:B------:R-:W-:-:S05]  /*0470*/  FSEL R3, R3, 0.25, !P0 ;  /* 0x3e80000003037808 */ /* 0x000fca0004000000 */
[----:B------:R-:W-:Y:S01]  /*0480*/  FMUL R6, R0, R3 ;  /* 0x0000000300067220 */ /* 0x000fe20000400000 */
[----:B------:R-:W-:Y:S01]  /*0490*/  SEL R0, R2, RZ, P3 ;  /* 0x000000ff02007207 */ /* 0x000fe20001800000 */
[----:B------:R-:W-:-:S03]  /*04a0*/  IMAD.MOV.U32 R2, RZ, RZ, 0x0 ;  /* 0x00000000ff027424 */ /* 0x000fc600078e00ff */
[C---:B------:R-:W-:Y:S01]  /*04b0*/  SEL R21, R0.reuse, R21, !P2 ;  /* 0x0000001500157207 */ /* 0x040fe20005000000 */
[----:B------:R-:W1:Y:S01]  /*04c0*/  MUFU.RCP R6, R6 ;  /* 0x0000000600067308 */ /* 0x000e620000001000 */
[----:B------:R-:W-:Y:S02]  /*04d0*/  SEL R0, R0, RZ, P2 ;  /* 0x000000ff00007207 */ /* 0x000fe40001000000 */
[----:B------:R-:W-:Y:S01]  /*04e0*/  SHF.L.W.U32.HI R17, R21, R10, R5 ;  /* 0x0000000a15117219 */ /* 0x000fe20000010e05 */
[----:B-1----:R-:W-:Y:S01]  /*04f0*/  FMUL R3, R3, R6 ;  /* 0x0000000603037220 */ /* 0x002fe20000400000 */
[----:B------:R-:W-:-:S04]  /*0500*/  IMAD.WIDE.U32 R6, R22, R18, RZ ;  /* 0x0000001216067225 */ /* 0x000fc800078e00ff */
[----:B------:R-:W-:Y:S01]  /*0510*/  LEA R29, R3, 0xfffffe00, 0x9 ;  /* 0xfffffe00031d7811 */ /* 0x000fe200078e48ff */
[----:B------:R-:W-:Y:S02]  /*0520*/  IMAD.MOV.U32 R3, RZ, RZ, -0x80000000 ;  /* 0x80000000ff037424 */ /* 0x000fe400078e00ff */
[----:B------:R-:W-:-:S04]  /*0530*/  IMAD.WIDE.U32 R6, P4, R23, R19, R6 ;  /* 0x0000001317067225 */ /* 0x000fc80007880006 */
[----:B------:R-:W-:-:S04]  /*0540*/  IMAD.HI.U32 R4, P0, R29, R17, R16 ;  /* 0x000000111d047227 */ /* 0x000fc80007800010 */
[----:B------:R-:W-:Y:S02]  /*0550*/  IMAD.X R5, RZ, RZ, RZ, P0 ;  /* 0x000000ffff057224 */ /* 0x000fe400000e06ff */
[----:B------:R-:W-:-:S03]  /*0560*/  IMAD.WIDE.U32 R4, R9, R29, R4 ;  /* 0x0000001d09047225 */ /* 0x000fc600078e0004 */
[----:B------:R-:W-:Y:S01]  /*0570*/  IADD3 R31, P1, PT, RZ, -R4, RZ ;  /* 0x80000004ff1f7210 */ /* 0x000fe20007f3e0ff */
[----:B------:R-:W-:-:S04]  /*0580*/  IMAD.MOV R4, RZ, RZ, -R9 ;  /* 0x000000ffff047224 */ /* 0x000fc800078e0a09 */
[----:B------:R-:W-:-:S04]  /*0590*/  IMAD.HI.U32 R2, P0, R29, R31, R2 ;  /* 0x0000001f1d027227 */ /* 0x000fc80007800002 */
[----:B------:R-:W-:Y:S01]  /*05a0*/  IMAD.X R5, R4, 0x1, ~R5, P1 ;  /* 0x0000000104057824 */ /* 0x000fe200008e0e05 */
[----:B------:R-:W-:Y:S02]  /*05b0*/  SEL R3, RZ, 0x1, !P0 ;  /* 0x00000001ff037807 */ /* 0x000fe40004000000 */
[----:B------:R-:W-:Y:S01]  /*05c0*/  ISETP.GT.U32.AND P0, PT, R31, -0x1, PT ;  /* 0xffffffff1f00780c */ /* 0x000fe20003f04070 */
[----:B------:R-:W-:-:S03]  /*05d0*/  IMAD.WIDE.U32 R2, R29, R5, R2 ;  /* 0x000000051d027225 */ /* 0x000fc600078e0002 */
[----:B------:R-:W-:Y:S02]  /*05e0*/  ISETP.GT.AND.EX P0, PT, R5, -0x1, PT, P0 ;  /* 0xffffffff0500780c */ /* 0x000fe40003f04300 */
[----:B------:R-:W-:Y:S02]  /*05f0*/  IADD3 RZ, P1, PT, R2, R31, RZ ;  /* 0x0000001f02ff7210 */ /* 0x000fe40007f3e0ff */
[----:B------:R-:W-:Y:S02]  /*0600*/  SEL R29, R29, RZ, P0 ;  /* 0x000000ff1d1d7207 */ /* 0x000fe40000000000 */
[----:B------:R-:W-:Y:S01]  /*0610*/  IADD3.X R4, P1, PT, R3, R5, RZ, P1, !PT ;  /* 0x0000000503047210 */ /* 0x000fe20000f3e4ff */
[----:B------:R-:W-:Y:S01]  /*0620*/  IMAD.WIDE.U32 R2, R23, R18, RZ ;  /* 0x0000001217027225 */ /* 0x000fe200078e00ff */
[----:B------:R-:W-:Y:S02]  /*0630*/  SHF.R.U32.HI R5, RZ, 0x1f, R5 ;  /* 0x0000001fff057819 */ /* 0x000fe40000011605 */
[----:B------:R-:W-:-:S02]  /*0640*/  IADD3 R8, P0, PT, R29, R4, RZ ;  /* 0x000000041d087210 */ /* 0x000fc40007f1e0ff */
[----:B------:R-:W-:Y:S01]  /*0650*/  LOP3.LUT R4, R5, 0x1, RZ, 0x3c, !PT ;  /* 0x0000000105047812 */ /* 0x000fe200078e3cff */
[----:B------:R-:W-:Y:S01]  /*0660*/  IMAD.X R5, RZ, RZ, RZ, P4 ;  /* 0x000000ffff057224 */ /* 0x000fe200020e06ff */
[----:B------:R-:W-:Y:S02]  /*0670*/  SEL R29, RZ, 0x1, !P1 ;  /* 0x00000001ff1d7807 */ /* 0x000fe40004800000 */
[----:B------:R-:W-:-:S03]  /*0680*/  IADD3 R3, P1, PT, R3, R6, RZ ;  /* 0x0000000603037210 */ /* 0x000fc60007f3e0ff */
[----:B------:R-:W-:Y:S02]  /*0690*/  IMAD.X R29, R4, 0x1, R29, P0 ;  /* 0x00000001041d7824 */ /* 0x000fe400000e061d */
[----:B------:R-:W-:-:S03]  /*06a0*/  IMAD.MOV.U32 R4, RZ, RZ, R7 ;  /* 0x000000ffff047224 */ /* 0x000fc600078e0007 */
[----:B------:R-:W-:Y:S01]  /*06b0*/  ISETP.NE.AND P0, PT, R29, 0x2, PT ;  /* 0x000000021d00780c */ /* 0x000fe20003f05270 */
[----:B------:R-:W-:Y:S01]  /*06c0*/  IMAD.WIDE.U32.X R6, R22, R19, R4, P1 ;  /* 0x0000001316067225 */ /* 0x000fe200008e0404 */
[----:B------:R-:W-:Y:S02]  /*06d0*/  IADD3 RZ, P1, PT, RZ, -R2, RZ ;  /* 0x80000002ffff7210 */ /* 0x000fe40007f3e0ff */
[----:B------:R-:W-:Y:S01]  /*06e0*/  SEL R8, R8, 0xffffffff, P0 ;  /* 0xffffffff08087807 */ /* 0x000fe20000000000 */
[-C--:B------:R-:W-:Y:S02]  /*06f0*/  IMAD R4, R22, R27.reuse, RZ ;  /* 0x0000001b16047224 */ /* 0x080fe400078e02ff */
[----:B------:R-:W-:-:S04]  /*0700*/  IMAD.WIDE.U32 R6, R23, R27, R6 ;  /* 0x0000001b17067225 */ /* 0x000fc800078e0006 */
[----:B------:R-:W-:Y:S02]  /*0710*/  IMAD R5, R23, R20, R4 ;  /* 0x0000001417057224 */ /* 0x000fe400078e0204 */
[----:B------:R-:W-:Y:S02]  /*0720*/  IMAD R20, R11, R18, RZ ;  /* 0x000000120b147224 */ /* 0x000fe400078e02ff */
[----:B------:R-:W-:Y:S02]  /*0730*/  IMAD.IADD R7, R7, 0x1, R5 ;  /* 0x0000000107077824 */ /* 0x000fe400078e0205 */
[----:B------:R-:W-:-:S04]  /*0740*/  IMAD.HI.U32 R4, R8, R17, RZ ;  /* 0x0000001108047227 */ /* 0x000fc800078e00ff */
[----:B------:R-:W-:Y:S01]  /*0750*/  IMAD R27, R12, R19, R20 ;  /* 0x000000130c1b7224 */ /* 0x000fe200078e0214 */
[----:B------:R-:W-:Y:S01]  /*0760*/  LOP3.LUT R20, R10, 0x1f, RZ, 0xc0, !PT ;  /* 0x0000001f0a147812 */ /* 0x000fe200078ec0ff */
[----:B------:R-:W-:Y:S02]  /*0770*/  IMAD.MOV.U32 R5, RZ, RZ, RZ ;  /* 0x000000ffff057224 */ /* 0x000fe400078e00ff */
[----:B------:R-:W-:Y:S01]  /*0780*/  IMAD.WIDE.U32 R18, R12, R18, R6 ;  /* 0x000000120c127225 */ /* 0x000fe200078e0006 */
[----:B------:R-:W-:-:S03]  /*0790*/  SEL R6, RZ, 0x20, P2 ;  /* 0x00000020ff067807 */ /* 0x000fc60001000000 */
[----:B------:R-:W-:-:S04]  /*07a0*/  IMAD.WIDE.U32 R4, R9, R8, R4 ;  /* 0x0000000809047225 */ /* 0x000fc800078e0004 */
[----:B------:R-:W-:Y:S01]  /*07b0*/  IMAD.IADD R7, R19, 0x1, R27 ;  /* 0x0000000113077824 */ /* 0x000fe200078e021b */
[----:B------:R-:W-:Y:S01]  /*07c0*/  IADD3 RZ, P0, PT, R17, R4, RZ ;  /* 0x0000000411ff7210 */ /* 0x000fe20007f1e0ff */
[----:B------:R-:W-:Y:S01]  /*07d0*/  IMAD.MOV R27, RZ, RZ, -R2 ;  /* 0x000000ffff1b7224 */ /* 0x000fe200078e0a02 */
[----:B------:R-:W-:Y:S02]  /*07e0*/  LOP3.LUT R4, RZ, R3, RZ, 0x33, !PT ;  /* 0x00000003ff047212 */ /* 0x000fe400078e33ff */
[----:B------:R-:W-:Y:S02]  /*07f0*/  ISETP.GE.AND P4, PT, R7, RZ, PT ;  /* 0x000000ff0700720c */ /* 0x000fe40003f86270 */
[----:B------:R-:W-:Y:S02]  /*0800*/  IADD3.X R4, P1, PT, RZ, R4, RZ, P1, !PT ;  /* 0x00000004ff047210 */ /* 0x000fe40000f3e4ff */
[----:B------:R-:W-:Y:S02]  /*0810*/  SEL R27, R27, R2, !P4 ;  /* 0x000000021b1b7207 */ /* 0x000fe40006000000 */
[----:B------:R-:W-:-:S02]  /*0820*/  LOP3.LUT R2, RZ, R18, RZ, 0x33, !PT ;  /* 0x00000012ff027212 */ /* 0x000fc400078e33ff */
[----:B------:R-:W-:Y:S02]  /*0830*/  IADD3.X RZ, P0, PT, R9, R5, RZ, P0, !PT ;  /* 0x0000000509ff7210 */ /* 0x000fe4000071e4ff */
[----:B------:R-:W-:Y:S02]  /*0840*/  SEL R29, R4, R3, !P4 ;  /* 0x00000003041d7207 */ /* 0x000fe40006000000 */
[----:B------:R-:W-:Y:S02]  /*0850*/  IADD3.X R3, P1, PT, RZ, R2, RZ, P1, !PT ;  /* 0x00000002ff037210 */ /* 0x000fe40000f3e4ff */
[----:B------:R-:W-:Y:S02]  /*0860*/  LOP3.LUT R2, RZ, R7, RZ, 0x33, !PT ;  /* 0x00000007ff027212 */ /* 0x000fe400078e33ff */
[----:B------:R-:W-:Y:S02]  /*0870*/  VIMNMX.U32 R4, PT, PT, R8, -0x2, PT ;  /* 0xfffffffe08047848 */ /* 0x000fe40003fe0000 */
[----:B------:R-:W-:Y:S01]  /*0880*/  SEL R33, R3, R18, !P4 ;  /* 0x0000001203217207 */ /* 0x000fe20006000000 */
[----:B------:R-:W-:Y:S01]  /*0890*/  IMAD.X R2, RZ, RZ, R2, P1 ;  /* 0x000000ffff027224 */ /* 0x000fe200008e0602 */
[----:B------:R-:W-:Y:S01]  /*08a0*/  SEL R5, RZ, 0x40, P3 ;  /* 0x00000040ff057807 */ /* 0x000fe20001800000 */
[----:B------:R-:W-:Y:S01]  /*08b0*/  @!P0 VIADD R8, R4, 0x1 ;  /* 0x0000000104088836 */ /* 0x000fe20000000000 */
[----:B------:R-:W-:-:S02]  /*08c0*/  SHF.L.W.U32.HI R4, R0, R10, R21 ;  /* 0x0000000a00047219 */ /* 0x000fc40000010e15 */
[----:B------:R-:W-:Y:S02]  /*08d0*/  SEL R31, R2, R7, !P4 ;  /* 0x00000007021f7207 */ /* 0x000fe40006000000 */
[-C--:B------:R-:W-:Y:S02]  /*08e0*/  SHF.L.U32 R3, R0, R20.reuse, RZ ;  /* 0x0000001400037219 */ /* 0x080fe400000006ff */
[C---:B------:R-:W-:Y:S02]  /*08f0*/  SHF.L.U32 R2, R27.reuse, R20, RZ ;  /* 0x000000141b027219 */ /* 0x040fe400000006ff */
[-C--:B------:R-:W-:Y:S02]  /*0900*/  SHF.L.W.U32.HI R0, R27, R10.reuse, R29 ;  /* 0x0000000a1b007219 */ /* 0x080fe40000010e1d */
[----:B------:R-:W-:Y:S02]  /*0910*/  SHF.L.W.U32.HI R27, R29, R10, R33 ;  /* 0x0000000a1d1b7219 */ /* 0x000fe40000010e21 */
[----:B------:R-:W-:Y:S01]  /*0920*/  IADD3 R6, PT, PT, R10, R6, R5 ;  /* 0x000000060a067210 */ /* 0x000fe20007ffe005 */
[----:B------:R-:W-:Y:S01]  /*0930*/  IMAD.MOV.U32 R5, RZ, RZ, RZ ;  /* 0x000000ffff057224 */ /* 0x000fe200078e00ff */
[----:B------:R-:W-:-:S02]  /*0940*/  SHF.L.W.U32.HI R33, R33, R10, R31 ;  /* 0x0000000a21217219 */ /* 0x000fc40000010e1f */
[----:B------:R-:W-:-:S07]  /*0950*/  SHF.L.W.U32.HI R31, R31, R10, RZ ;  /* 0x0000000a1f1f7219 */ /* 0x000fce0000010eff */
.L_x_5:
[----:B------:R-:W-:Y:S01]  /*0960*/  IADD3 RZ, P0, PT, -R17, R27, RZ ;  /* 0x0000001b11ff7210 */ /* 0x000fe20007f1e1ff */
[----:B------:R-:W-:Y:S01]  /*0970*/  IMAD.MOV.U32 R20, RZ, RZ, RZ ;  /* 0x000000ffff147224 */ /* 0x000fe200078e00ff */
[----:B------:R-:W-:Y:S01]  /*0980*/  PLOP3.LUT P2, PT, PT, PT, PT, 0x8, 0x80 ;  /* 0x000000000080781c */ /* 0x000fe20003f4e170 */
[----:B------:R-:W-:Y:S01]  /*0990*/  VIADD R5, R5, 0x20 ;  /* 0x0000002005057836 */ /* 0x000fe20000000000 */
[----:B------:R-:W-:-:S04]  /*09a0*/  IADD3.X RZ, P0, PT, ~R9, R33, RZ, P0, !PT ;  /* 0x0000002109ff7210 */ /* 0x000fc8000071e5ff */
[----:B------:R-:W-:-:S03]  /*09b0*/  IADD3.X R21, PT, PT, R31, 0x1, RZ, P0, !PT ;  /* 0x000000011f157810 */ /* 0x000fc600007fe4ff */
[----:B------:R-:W-:-:S05]  /*09c0*/  IMAD.HI.U32 R20, R31, R8, R20 ;  /* 0x000000081f147227 */ /* 0x000fca00078e0014 */
[----:B------:R-:W-:-:S04]  /*09d0*/  ISETP.GE.U32.AND P0, PT, R20, R31, PT ;  /* 0x0000001f1400720c */ /* 0x000fc80003f06070 */
[----:B------:R-:W-:-:S05]  /*09e0*/  SEL R29, R20, 0xffffffff, P0 ;  /* 0xffffffff141d7807 */ /* 0x000fca0000000000 */
[----:B------:R-:W-:-:S04]  /*09f0*/  IMAD.WIDE.U32 R20, R29, R17, RZ ;  /* 0x000000111d147225 */ /* 0x000fc800078e00ff */
[----:B------:R-:W-:Y:S02]  /*0a00*/  IMAD.MOV.U32 R20, RZ, RZ, R21 ;  /* 0x000000ffff147224 */ /* 0x000fe400078e0015 */
[----:B------:R-:W-:Y:S02]  /*0a10*/  IMAD R28, R17, R29, RZ ;  /* 0x0000001d111c7224 */ /* 0x000fe400078e02ff */
[----:B------:R-:W-:-:S03]  /*0a20*/  IMAD.MOV.U32 R21, RZ, RZ, RZ ;  /* 0x000000ffff157224 */ /* 0x000fc600078e00ff */
[----:B------:R-:W-:Y:S01]  /*0a30*/  IADD3 R35, P0, PT, -R28, R27, RZ ;  /* 0x0000001b1c237210 */ /* 0x000fe20007f1e1ff */
[----:B------:R-:W-:-:S03]  /*0a40*/  IMAD.WIDE.U32 R20, R9, R29, R20 ;  /* 0x0000001d09147225 */ /* 0x000fc600078e0014 */
[----:B------:R-:W-:-:S04]  /*0a50*/  IADD3.X R28, P0, PT, R33, ~R20, RZ, P0, !PT ;  /* 0x80000014211c7210 */ /* 0x000fc8000071e4ff */
[----:B------:R-:W-:-:S13]  /*0a60*/  IADD3.X R30, P0, PT, R31, ~R21, RZ, P0, !PT ;  /* 0x800000151f1e7210 */ /* 0x000fda000071e4ff */
[----:B------:R-:W-:Y:S01]  /*0a70*/  @!P0 IADD3 R35, P1, PT, R17, R35, RZ ;  /* 0x0000002311238210 */ /* 0x000fe20007f3e0ff */
[----:B------:R-:W-:-:S03]  /*0a80*/  @!P0 VIADD R29, R29, 0xffffffff ;  /* 0xffffffff1d1d8836 */ /* 0x000fc60000000000 */
[----:B------:R-:W-:-:S04]  /*0a90*/  @!P0 IADD3.X R28, P1, PT, R9, R28, RZ, P1, !PT ;  /* 0x0000001c091c8210 */ /* 0x000fc80000f3e4ff */
[----:B------:R-:W-:-:S04]  /*0aa0*/  @!P0 IADD3.X R30, P1, PT, RZ, R30, RZ, P1, !PT ;  /* 0x0000001eff1e8210 */ /* 0x000fc80000f3e4ff */
[----:B------:R-:W-:-:S13]  /*0ab0*/  @!P0 PLOP3.LUT P2, PT, P1, PT, PT, 0x8, 0x80 ;  /* 0x000000000080881c */ /* 0x000fda0000f4e170 */
[----:B------:R-:W-:Y:S01]  /*0ac0*/  @P2 VIADD R29, R29, 0xffffffff ;  /* 0xffffffff1d1d2836 */ /* 0x000fe20000000000 */
[----:B------:R-:W-:-:S03]  /*0ad0*/  @P2 IADD3 R35, P1, PT, R17, R35, RZ ;  /* 0x0000002311232210 */ /* 0x000fc60007f3e0ff */
[----:B------:R-:W-:Y:S01]  /*0ae0*/  IMAD.WIDE.U32 R20, R29, R3, RZ ;  /* 0x000000031d147225 */ /* 0x000fe200078e00ff */
[----:B------:R-:W-:-:S03]  /*0af0*/  @P2 IADD3.X R28, P1, PT, R9, R28, RZ, P1, !PT ;  /* 0x0000001c091c2210 */ /* 0x000fc60000f3e4ff */
[----:B------:R-:W-:Y:S02]  /*0b00*/  IMAD.MOV.U32 R20, RZ, RZ, R21 ;  /* 0x000000ffff147224 */ /* 0x000fe400078e0015 */
[-C--:B------:R-:W-:Y:S02]  /*0b10*/  IMAD R27, R3, R29.reuse, RZ ;  /* 0x0000001d031b7224 */ /* 0x080fe400078e02ff */
[----:B------:R-:W-:Y:S02]  /*0b20*/  IMAD.MOV.U32 R21, RZ, RZ, RZ ;  /* 0x000000ffff157224 */ /* 0x000fe400078e00ff */
[----:B------:R-:W-:Y:S01]  /*0b30*/  @P2 IMAD.X R30, RZ, RZ, R30, P1 ;  /* 0x000000ffff1e2224 */ /* 0x000fe200008e061e */
[----:B------:R-:W-:Y:S01]  /*0b40*/  IADD3 R32, P0, PT, -R27, R2, RZ ;  /* 0x000000021b207210 */ /* 0x000fe20007f1e1ff */
[----:B------:R-:W-:Y:S01]  /*0b50*/  IMAD.WIDE.U32 R20, R4, R29, R20 ;  /* 0x0000001d04147225 */ /* 0x000fe200078e0014 */
[----:B------:R-:W-:-:S03]  /*0b60*/  ISETP.GT.U32.AND P2, PT, R5, R6, PT ;  /* 0x000000060500720c */ /* 0x000fc60003f44070 */
[----:B------:R-:W-:Y:S01]  /*0b70*/  IMAD.MOV.U32 R2, RZ, RZ, RZ ;  /* 0x000000ffff027224 */ /* 0x000fe200078e00ff */
[----:B------:R-:W-:-:S04]  /*0b80*/  IADD3.X R27, P0, PT, R0, ~R20, RZ, P0, !PT ;  /* 0x80000014001b7210 */ /* 0x000fc8000071e4ff */
[----:B------:R-:W-:-:S04]  /*0b90*/  IADD3.X R33, P0, PT, R35, ~R21, RZ, P0, !PT ;  /* 0x8000001523217210 */ /* 0x000fc8000071e4ff */
[----:B------:R-:W-:-:S04]  /*0ba0*/  IADD3.X R31, P0, PT, R28, -0x1, RZ, P0, !PT ;  /* 0xffffffff1c1f7810 */ /* 0x000fc8000071e4ff */
[----:B------:R-:W-:-:S13]  /*0bb0*/  IADD3.X RZ, P0, PT, R30, -0x1, RZ, P0, !PT ;  /* 0xffffffff1eff7810 */ /* 0x000fda000071e4ff */
[----:B------:R-:W-:-:S04]  /*0bc0*/  @!P0 IADD3 R32, P1, PT, R3, R32, RZ ;  /* 0x0000002003208210 */ /* 0x000fc80007f3e0ff */
[----:B------:R-:W-:Y:S01]  /*0bd0*/  @!P0 IADD3.X R27, P1, PT, R4, R27, RZ, P1, !PT ;  /* 0x0000001b041b8210 */ /* 0x000fe20000f3e4ff */
[----:B------:R-:W-:-:S03]  /*0be0*/  IMAD.MOV.U32 R0, RZ, RZ, R32 ;  /* 0x000000ffff007224 */ /* 0x000fc600078e0020 */
[----:B------:R-:W-:-:S05]  /*0bf0*/  @!P0 IADD3.X R33, P1, PT, R17, R33, RZ, P1, !PT ;  /* 0x0000002111218210 */ /* 0x000fca0000f3e4ff */
[----:B------:R-:W-:Y:S01]  /*0c00*/  @!P0 IMAD.X R31, R9, 0x1, R31, P1 ;  /* 0x00000001091f8824 */ /* 0x000fe200008e061f */
[----:B------:R-:W-:Y:S07]  /*0c10*/  @!P2 BRA `(.L_x_5) ;  /* 0xfffffffc0050a947 */ /* 0x000fee000383ffff */
[----:B0-----:R-:W-:Y:S05]  /*0c20*/  BSYNC.RECONVERGENT B2 ;  /* 0x0000000000027941 */ /* 0x001fea0003800200 */
.L_x_4:
[----:B------:R-:W-:Y:S02]  /*0c30*/  ISETP.GT.U32.AND P0, PT, R18, -0x1, PT ;  /* 0xffffffff1200780c */ /* 0x000fe40003f04070 */
[-C--:B------:R-:W-:Y:S02]  /*0c40*/  SHF.R.W.U32 R32, R32, R10.reuse, R27 ;  /* 0x0000000a20207219 */ /* 0x080fe40000001e1b */
[----:B------:R-:W-:Y:S02]  /*0c50*/  R2P PR, R6, 0x60 ;  /* 0x0000006006007804 */ /* 0x000fe40000000000 */
[-C--:B------:R-:W-:Y:S02]  /*0c60*/  SHF.R.W.U32 R27, R27, R10.reuse, R33 ;  /* 0x0000000a1b1b7219 */ /* 0x080fe40000001e21 */
[----:B------:R-:W-:Y:S02]  /*0c70*/  SHF.R.W.U32 R0, R33, R10, R31 ;  /* 0x0000000a21007219 */ /* 0x000fe40000001e1f */
[----:B------:R-:W-:-:S02]  /*0c80*/  ISETP.GT.AND.EX P0, PT, R7, -0x1, PT, P0 ;  /* 0xffffffff0700780c */ /* 0x000fc40003f04300 */
[----:B------:R-:W-:Y:S02]  /*0c90*/  SHF.R.W.U32 R31, R31, R10, RZ ;  /* 0x0000000a1f1f7219 */ /* 0x000fe40000001eff */
[----:B------:R-:W-:Y:S02]  /*0ca0*/  SEL R32, R32, R27, !P5 ;  /* 0x0000001b20207207 */ /* 0x000fe40006800000 */
[----:B------:R-:W-:Y:S02]  /*0cb0*/  SEL R27, R27, R0, !P5 ;  /* 0x000000001b1b7207 */ /* 0x000fe40006800000 */
[----:B------:R-:W-:Y:S02]  /*0cc0*/  SEL R3, R0, R31, !P5 ;  /* 0x0000001f00037207 */ /* 0x000fe40006800000 */
[----:B------:R-:W-:Y:S02]  /*0cd0*/  SEL R0, R31, RZ, !P5 ;  /* 0x000000ff1f007207 */ /* 0x000fe40006800000 */
[----:B------:R-:W-:-:S02]  /*0ce0*/  SEL R18, R32, R3, !P6 ;  /* 0x0000000320127207 */ /* 0x000fc40007000000 */
[----:B------:R-:W-:Y:S02]  /*0cf0*/  SEL R19, R27, R0, !P6 ;  /* 0x000000001b137207 */ /* 0x000fe40007000000 */
[----:B------:R-:W-:Y:S02]  /*0d00*/  SEL R3, R3, RZ, !P6 ;  /* 0x000000ff03037207 */ /* 0x000fe40007000000 */
[----:B------:R-:W-:Y:S01]  /*0d10*/  @!P0 IADD3 RZ, P1, PT, RZ, -R18, RZ ;  /* 0x80000012ffff8210 */ /* 0x000fe20007f3e0ff */
[----:B------:R-:W-:Y:S01]  /*0d20*/  @!P0 IMAD.MOV R18, RZ, RZ, -R18 ;  /* 0x000000ffff128224 */ /* 0x000fe200078e0a12 */
[----:B------:R-:W-:Y:S02]  /*0d30*/  @!P0 LOP3.LUT R2, RZ, R19, RZ, 0x33, !PT ;  /* 0x00000013ff028212 */ /* 0x000fe400078e33ff */
[----:B------:R-:W-:Y:S02]  /*0d40*/  SEL R0, R0, RZ, !P6 ;  /* 0x000000ff00007207 */ /* 0x000fe40007000000 */
[----:B------:R-:W-:-:S02]  /*0d50*/  @!P0 LOP3.LUT R4, RZ, R3, RZ, 0x33, !PT ;  /* 0x00000003ff048212 */ /* 0x000fc400078e33ff */
[----:B------:R-:W-:Y:S02]  /*0d60*/  @!P0 IADD3.X R19, P1, PT, RZ, R2, RZ, P1, !PT ;  /* 0x00000002ff138210 */ /* 0x000fe40000f3e4ff */
[----:B------:R-:W-:Y:S02]  /*0d70*/  @!P0 LOP3.LUT R2, RZ, R0, RZ, 0x33, !PT ;  /* 0x00000000ff028212 */ /* 0x000fe400078e33ff */
[----:B------:R-:W-:Y:S02]  /*0d80*/  @!P0 IADD3.X R3, P1, PT, RZ, R4, RZ, P1, !PT ;  /* 0x00000004ff038210 */ /* 0x000fe40000f3e4ff */
[----:B------:R-:W-:-:S03]  /*0d90*/  ISETP.NE.AND P2, PT, R6, 0x80, PT ;  /* 0x000000800600780c */ /* 0x000fc60003f45270 */
[----:B------:R-:W-:Y:S01]  /*0da0*/  @!P0 IMAD.X R0, RZ, RZ, R2, P1 ;  /* 0x000000ffff008224 */ /* 0x000fe200008e0602 */
[----:B------:R-:W-:Y:S02]  /*0db0*/  SEL R19, R19, 0xffffffff, P2 ;  /* 0xffffffff13137807 */ /* 0x000fe40001000000 */
[----:B------:R-:W-:Y:S02]  /*0dc0*/  SEL R18, R18, 0xffffffff, P2 ;  /* 0xffffffff12127807 */ /* 0x000fe40001000000 */
[----:B------:R-:W-:Y:S02]  /*0dd0*/  SEL R27, R3, 0xffffffff, P2 ;  /* 0xffffffff031b7807 */ /* 0x000fe40001000000 */
[----:B------:R-:W-:-:S07]  /*0de0*/  SEL R20, R0, 0xffffffff, P2 ;  /* 0xffffffff00147807 */ /* 0x000fce0001000000 */
.L_x_3:
[----:B0-----:R-:W-:Y:S05]  /*0df0*/  BSYNC.RECONVERGENT B1 ;  /* 0x0000000000017941 */ /* 0x001fea0003800200 */
.L_x_2:
[----:B------:R-:W0:Y:S01]  /*0e00*/  LDC.64 R16, c[0x0][0x390] ;  /* 0x0000e400ff107b82 */ /* 0x000e220000000a00 */
[----:B------:R-:W-:Y:S01]  /*0e10*/  LOP3.LUT R2, RZ, R13, RZ, 0x33, !PT ;  /* 0x0000000dff027212 */ /* 0x000fe200078e33ff */
[----:B------:R-:W-:Y:S01]  /*0e20*/  UMOV UR4, 0x4321 ;  /* 0x0000432100047882 */ /* 0x000fe20000000000 */
[----:B------:R-:W-:Y:S01]  /*0e30*/  IMAD.MOV.U32 R6, RZ, RZ, 0x0 ;  /* 0x00000000ff067424 */ /* 0x000fe200078e00ff */
[----:B------:R-:W-:Y:S01]  /*0e40*/  BSSY.RECONVERGENT B1, `(.L_x_6) ;  /* 0x0000088000017945 */ /* 0x000fe20003800200 */
[----:B------:R-:W-:Y:S02]  /*0e50*/  IMAD.U32 R5, RZ, RZ, UR4 ;  /* 0x00000004ff057e24 */ /* 0x000fe4000f8e00ff */
[----:B------:R-:W-:Y:S01]  /*0e60*/  IMAD.MOV.U32 R7, RZ, RZ, -0x80000000 ;  /* 0x80000000ff077424 */ /* 0x000fe200078e00ff */
[----:B0-----:R-:W-:Y:S02]  /*0e70*/  IADD3 RZ, P0, PT, RZ, -R16, RZ ;  /* 0x80000010ffff7210 */ /* 0x001fe40007f1e0ff */
[----:B------:R-:W-:-:S02]  /*0e80*/  LOP3.LUT R0, RZ, R17, RZ, 0x33, !PT ;  /* 0x00000011ff007212 */ /* 0x000fc400078e33ff */
[----:B------:R-:W-:Y:S02]  /*0e90*/  ISETP.GE.AND P1, PT, R17, RZ, PT ;  /* 0x000000ff1100720c */ /* 0x000fe40003f26270 */
[----:B------:R-:W-:Y:S02]  /*0ea0*/  IADD3.X R0, P0, PT, RZ, R0, RZ, P0, !PT ;  /* 0x00000000ff007210 */ /* 0x000fe4000071e4ff */
[----:B------:R-:W-:Y:S02]  /*0eb0*/  SHF.R.S32.HI R13, RZ, 0x1f, R17 ;  /* 0x0000001fff0d7819 */ /* 0x000fe40000011411 */
[----:B------:R-:W-:Y:S02]  /*0ec0*/  IADD3.X R4, P0, PT, RZ, R2, RZ, P0, !PT ;  /* 0x00000002ff047210 */ /* 0x000fe4000071e4ff */
[----:B------:R-:W-:Y:S02]  /*0ed0*/  SEL R0, R0, R17, !P1 ;  /* 0x0000001100007207 */ /* 0x000fe40004800000 */
[----:B------:R-:W-:Y:S01]  /*0ee0*/  LOP3.LUT R3, R13, R4, RZ, 0xc0, !PT ;  /* 0x000000040d037212 */ /* 0x000fe200078ec0ff */
[----:B------:R-:W-:-:S02]  /*0ef0*/  IMAD.X R2, RZ, RZ, R2, P0 ;  /* 0x000000ffff027224 */ /* 0x000fc400000e0602 */
[----:B------:R-:W-:-:S03]  /*0f00*/  @!P1 IMAD.MOV R16, RZ, RZ, -R16 ;  /* 0x000000ffff109224 */ /* 0x000fc600078e0a10 */
[----:B------:R-:W-:-:S04]  /*0f10*/  LOP3.LUT R2, R13, R2, RZ, 0xc0, !PT ;  /* 0x000000020d027212 */ /* 0x000fc800078ec0ff */
[----:B------:R-:W-:-:S04]  /*0f20*/  LOP3.LUT P3, RZ, R2, R3, RZ, 0xfc, !PT ;  /* 0x0000000302ff7212 */ /* 0x000fc8000786fcff */
[----:B------:R-:W-:Y:S02]  /*0f30*/  SEL R2, R0, R2, !P3 ;  /* 0x0000000200027207 */ /* 0x000fe40005800000 */
[----:B------:R-:W-:Y:S02]  /*0f40*/  SEL R3, R16, R3, !P3 ;  /* 0x0000000310037207 */ /* 0x000fe40005800000 */
[----:B------:R-:W-:Y:S02]  /*0f50*/  ISETP.NE.AND P2, PT, R2, RZ, PT ;  /* 0x000000ff0200720c */ /* 0x000fe40003f45270 */
[----:B------:R-:W-:Y:S02]  /*0f60*/  SEL R10, R0, RZ, P3 ;  /* 0x000000ff000a7207 */ /* 0x000fe40001800000 */
[----:B------:R-:W-:Y:S02]  /*0f70*/  SEL R2, R3, R2, !P2 ;  /* 0x0000000203027207 */ /* 0x000fe40005000000 */
[----:B------:R-:W-:-:S02]  /*0f80*/  SEL R3, R10, R3, !P2 ;  /* 0x000000030a037207 */ /* 0x000fc40005000000 */
[----:B------:R-:W0:Y:S01]  /*0f90*/  FLO.U32 R17, R2 ;  /* 0x0000000200117300 */ /* 0x000e2200000e0000 */
[----:B------:R-:W-:-:S04]  /*0fa0*/  SEL R16, R16, RZ, P3 ;  /* 0x000000ff10107207 */ /* 0x000fc80001800000 */
[C---:B------:R-:W-:Y:S02]  /*0fb0*/  SEL R10, R16.reuse, R10, !P2 ;  /* 0x0000000a100a7207 */ /* 0x040fe40005000000 */
[----:B------:R-:W-:Y:S02]  /*0fc0*/  SEL R16, R16, RZ, P2 ;  /* 0x000000ff10107207 */ /* 0x000fe40001000000 */
[----:B0-----:R-:W-:-:S04]  /*0fd0*/  IADD3 R17, PT, PT, -R17, 0x1f, RZ ;  /* 0x0000001f11117810 */ /* 0x001fc80007ffe1ff */
[-C--:B------:R-:W-:Y:S01]  /*0fe0*/  SHF.L.W.U32.HI R0, R3, R17.reuse, R2 ;  /* 0x0000001103007219 */ /* 0x080fe20000010e02 */
[----:B------:R-:W-:Y:S01]  /*0ff0*/  IMAD.MOV.U32 R2, RZ, RZ, RZ ;  /* 0x000000ffff027224 */ /* 0x000fe200078e00ff */
[----:B------:R-:W-:Y:S02]  /*1000*/  SHF.L.W.U32.HI R3, R10, R17, R3 ;  /* 0x000000110a037219 */ /* 0x000fe40000010e03 */
[----:B------:R-:W-:Y:S01]  /*1010*/  PRMT R4, R0, R5, 0x3f ;  /* 0x0000003f00047416 */ /* 0x000fe20000000005 */
[----:B------:R-:W-:-:S03]  /*1020*/  IMAD.MOV.U32 R5, RZ, RZ, 0x4b800000 ;  /* 0x4b800000ff057424 */ /* 0x000fc600078e00ff */
[C---:B------:R-:W-:Y:S02]  /*1030*/  FSETP.GEU.AND P0, PT, |R4|.reuse, 1.175494350822287508e-38, PT ;  /* 0x008000000400780b */ /* 0x040fe40003f0e200 */
[----:B------:R-:W-:Y:S02]  /*1040*/  FSETP.GT.AND P1, PT, |R4|, 8.50705917302346158658e+37, PT ;  /* 0x7e8000000400780b */ /* 0x000fe40003f24200 */
[----:B------:R-:W-:-:S04]  /*1050*/  FSEL R5, R5, 1, !P0 ;  /* 0x3f80000005057808 */ /* 0x000fc80004000000 */
[----:B------:R-:W-:-:S05]  /*1060*/  FSEL R5, R5, 0.25, !P1 ;  /* 0x3e80000005057808 */ /* 0x000fca0004800000 */
[----:B------:R-:W-:-:S06]  /*1070*/  FMUL R8, R4, R5 ;  /* 0x0000000504087220 */ /* 0x000fcc0000400000 */
[----:B------:R-:W0:Y:S02]  /*1080*/  MUFU.RCP R8, R8 ;  /* 0x0000000800087308 */ /* 0x000e240000001000 */
[----:B0-----:R-:W-:-:S05]  /*1090*/  FMUL R5, R5, R8 ;  /* 0x0000000805057220 */ /* 0x001fca0000400000 */
[----:B------:R-:W-:-:S05]  /*10a0*/  LEA R9, R5, 0xfffffe00, 0x9 ;  /* 0xfffffe0005097811 */ /* 0x000fca00078e48ff */
        /* <DEDUP_REMOVED lines=10> */
[----:B------:R-:W-:Y:S01]  /*1150*/  ISETP.GT.AND.EX P0, PT, R29, -0x1, PT, P0 ;  /* 0xffffffff1d00780c */ /* 0x000fe20003f04300 */
[----:B------:R-:W-:Y:S01]  /*1160*/  IMAD.WIDE.U32 R6, R22, R23, RZ ;  /* 0x0000001716067225 */ /* 0x000fe200078e00ff */
[----:B------:R-:W-:Y:S02]  /*1170*/  IADD3 RZ, P1, PT, R4, R21, RZ ;  /* 0x0000001504ff7210 */ /* 0x000fe40007f3e0ff */
[----:B------:R-:W-:Y:S02]  /*1180*/  SEL R9, R9, RZ, P0 ;  /* 0x000000ff09097207 */ /* 0x000fe40000000000 */
[----:B------:R-:W-:Y:S01]  /*1190*/  IADD3.X R4, P1, PT, R5, R29, RZ, P1, !PT ;  /* 0x0000001d05047210 */ /* 0x000fe20000f3e4ff */
[----:B------:R-:W-:Y:S01]  /*11a0*/  IMAD.WIDE.U32 R6, P0, R23, R22, R6 ;  /* 0x0000001617067225 */ /* 0x000fe20007800006 */
[----:B------:R-:W-:Y:S02]  /*11b0*/  SHF.R.U32.HI R29, RZ, 0x1f, R29 ;  /* 0x0000001fff1d7819 */ /* 0x000fe4000001161d */
[----:B------:R-:W-:Y:S01]  /*11c0*/  IADD3 R21, P4, PT, R9, R4, RZ ;  /* 0x0000000409157210 */ /* 0x000fe20007f9e0ff */
[----:B------:R-:W-:Y:S01]  /*11d0*/  IMAD.WIDE.U32 R4, R23, R23, RZ ;  /* 0x0000001717047225 */ /* 0x000fe200078e00ff */
[----:B------:R-:W-:-:S02]  /*11e0*/  LOP3.LUT R29, R29, 0x1, RZ, 0x3c, !PT ;  /* 0x000000011d1d7812 */ /* 0x000fc400078e3cff */
[----:B------:R-:W-:Y:S01]  /*11f0*/  SEL R8, RZ, 0x1, !P1 ;  /* 0x00000001ff087807 */ /* 0x000fe20004800000 */
[----:B------:R-:W-:Y:S01]  /*1200*/  IMAD.X R9, RZ, RZ, RZ, P0 ;  /* 0x000000ffff097224 */ /* 0x000fe200000e06ff */
[----:B------:R-:W-:-:S03]  /*1210*/  IADD3 R28, P0, PT, R5, R6, RZ ;  /* 0x00000006051c7210 */ /* 0x000fc60007f1e0ff */
[----:B------:R-:W-:-:S05]  /*1220*/  IMAD.X R8, R29, 0x1, R8, P4 ;  /* 0x000000011d087824 */ /* 0x000fca00020e0608 */
[----:B------:R-:W-:Y:S01]  /*1230*/  ISETP.NE.AND P1, PT, R8, 0x2, PT ;  /* 0x000000020800780c */ /* 0x000fe20003f25270 */
[----:B------:R-:W-:Y:S02]  /*1240*/  IMAD.MOV.U32 R8, RZ, RZ, R7 ;  /* 0x000000ffff087224 */ /* 0x000fe400078e0007 */
[----:B------:R-:W-:Y:S01]  /*1250*/  IMAD.MOV.U32 R7, RZ, RZ, RZ ;  /* 0x000000ffff077224 */ /* 0x000fe200078e00ff */
[----:B------:R-:W-:Y:S01]  /*1260*/  SEL R5, R21, 0xffffffff, P1 ;  /* 0xffffffff15057807 */ /* 0x000fe20000800000 */
[----:B------:R-:W-:Y:S01]  /*1270*/  IMAD.WIDE.U32.X R8, R22, R22, R8, P0 ;  /* 0x0000001616087225 */ /* 0x000fe200000e0408 */
[----:B------:R-:W-:-:S03]  /*1280*/  SHF.L.W.U32.HI R21, R16, R17, R10 ;  /* 0x0000001110157219 */ /* 0x000fc60000010e0a */
[----:B------:R-:W-:-:S04]  /*1290*/  IMAD.HI.U32 R6, R5, R3, RZ ;  /* 0x0000000305067227 */ /* 0x000fc800078e00ff */
[----:B------:R-:W-:Y:S02]  /*12a0*/  IMAD R22, R22, R12, RZ ;  /* 0x0000000c16167224 */ /* 0x000fe400078e02ff */
[----:B------:R-:W-:-:S04]  /*12b0*/  IMAD.WIDE.U32 R8, R12, R23, R8 ;  /* 0x000000170c087225 */ /* 0x000fc800078e0008 */
[----:B------:R-:W-:Y:S02]  /*12c0*/  IMAD R11, R11, R23, R22 ;  /* 0x000000170b0b7224 */ /* 0x000fe400078e0216 */
[----:B------:R-:W-:-:S04]  /*12d0*/  IMAD.WIDE.U32 R6, R0, R5, R6 ;  /* 0x0000000500067225 */ /* 0x000fc800078e0006 */
[----:B------:R-:W-:Y:S01]  /*12e0*/  IMAD.IADD R9, R9, 0x1, R11 ;  /* 0x0000000109097824 */ /* 0x000fe200078e020b */
[----:B------:R-:W-:Y:S02]  /*12f0*/  IADD3 RZ, P0, PT, R3, R6, RZ ;  /* 0x0000000603ff7210 */ /* 0x000fe40007f1e0ff */
[----:B------:R-:W-:Y:S01]  /*1300*/  SEL R6, RZ, 0x40, P3 ;  /* 0x00000040ff067807 */ /* 0x000fe20001800000 */
[----:B------:R-:W-:Y:S01]  /*1310*/  IMAD.WIDE.U32 R8, R12, R23, R8 ;  /* 0x000000170c087225 */ /* 0x000fe200078e0008 */
[----:B------:R-:W-:Y:S02]  /*1320*/  IADD3.X RZ, P0, PT, R0, R7, RZ, P0, !PT ;  /* 0x0000000700ff7210 */ /* 0x000fe4000071e4ff */
[----:B------:R-:W-:Y:S01]  /*1330*/  SEL R12, RZ, 0x20, P2 ;  /* 0x00000020ff0c7807 */ /* 0x000fe20001000000 */
[----:B------:R-:W-:Y:S01]  /*1340*/  IMAD.IADD R22, R11, 0x1, R9 ;  /* 0x000000010b167824 */ /* 0x000fe200078e0209 */
[C---:B------:R-:W-:Y:S01]  /*1350*/  LOP3.LUT R9, R17.reuse, 0x1f, RZ, 0xc0, !PT ;  /* 0x0000001f11097812 */ /* 0x040fe200078ec0ff */
[----:B------:R-:W-:Y:S01]  /*1360*/  IMAD.MOV.U32 R11, RZ, RZ, RZ ;  /* 0x000000ffff0b7224 */ /* 0x000fe200078e00ff */
[----:B------:R-:W-:-:S02]  /*1370*/  IADD3 R6, PT, PT, R17, R12, R6 ;  /* 0x0000000c11067210 */ /* 0x000fc40007ffe006 */
[-C--:B------:R-:W-:Y:S02]  /*1380*/  SHF.L.W.U32.HI R12, R28, R17.reuse, R8 ;  /* 0x000000111c0c7219 */ /* 0x080fe40000010e08 */
[-C--:B------:R-:W-:Y:S02]  /*1390*/  SHF.L.W.U32.HI R23, R8, R17.reuse, R22 ;  /* 0x0000001108177219 */ /* 0x080fe40000010e16 */
[----:B------:R-:W-:Y:S02]  /*13a0*/  VIMNMX.U32 R8, PT, PT, R5, -0x2, PT ;  /* 0xfffffffe05087848 */ /* 0x000fe40003fe0000 */
[----:B------:R-:W-:Y:S02]  /*13b0*/  SHF.L.W.U32.HI R7, R4, R17, R28 ;  /* 0x0000001104077219 */ /* 0x000fe40000010e1c */
[-C--:B------:R-:W-:Y:S01]  /*13c0*/  SHF.L.U32 R10, R16, R9.reuse, RZ ;  /* 0x00000009100a7219 */ /* 0x080fe200000006ff */
[----:B------:R-:W-:Y:S01]  /*13d0*/  @!P0 VIADD R5, R8, 0x1 ;  /* 0x0000000108058836 */ /* 0x000fe20000000000 */
[----:B------:R-:W-:-:S02]  /*13e0*/  SHF.L.U32 R4, R4, R9, RZ ;  /* 0x0000000904047219 */ /* 0x000fc400000006ff */
[----:B------:R-:W-:-:S07]  /*13f0*/  SHF.L.W.U32.HI R16, R22, R17, RZ ;  /* 0x0000001116107219 */ /* 0x000fce0000010eff */
.L_x_7:
        /* <DEDUP_REMOVED lines=30> */
[----:B------:R-:W-:Y:S01]  /*15e0*/  ISETP.GT.U32.AND P2, PT, R11, R6, PT ;  /* 0x000000060b00720c */ /* 0x000fe20003f44070 */
[----:B------:R-:W-:Y:S01]  /*15f0*/  IMAD.WIDE.U32 R8, R21, R29, R8 ;  /* 0x0000001d15087225 */ /* 0x000fe200078e0008 */
[----:B------:R-:W-:-:S03]  /*1600*/  IADD3 R29, P0, PT, -R23, R4, RZ ;  /* 0x00000004171d7210 */ /* 0x000fc60007f1e1ff */
        /* <DEDUP_REMOVED lines=11> */
[----:B------:R-:W-:Y:S05]  /*16c0*/  BSYNC.RECONVERGENT B1 ;  /* 0x0000000000017941 */ /* 0x000fea0003800200 */
.L_x_6:
[----:B------:R-:W-:Y:S02]  /*16d0*/  R2P PR, R6, 0x60 ;  /* 0x0000006006007804 */ /* 0x000fe40000000000 */
[----:B------:R-:W-:Y:S02]  /*16e0*/  ISETP.GT.U32.AND P0, PT, R15, 0x1, PT ;  /* 0x000000010f00780c */ /* 0x000fe40003f04070 */
[-C--:B------:R-:W-:Y:S02]  /*16f0*/  SHF.R.W.U32 R29, R29, R17.reuse, R12 ;  /* 0x000000111d1d7219 */ /* 0x080fe40000001e0c */
[-C--:B------:R-:W-:Y:S02]  /*1700*/  SHF.R.W.U32 R12, R12, R17.reuse, R23 ;  /* 0x000000110c0c7219 */ /* 0x080fe40000001e17 */
[----:B------:R-:W-:Y:S02]  /*1710*/  ISETP.GT.U32.AND.EX P0, PT, R14, RZ, PT, P0 ;  /* 0x000000ff0e00720c */ /* 0x000fe40003f04100 */
[----:B------:R-:W-:-:S02]  /*1720*/  SHF.R.W.U32 R23, R23, R17, R16 ;  /* 0x0000001117177219 */ /* 0x000fc40000001e10 */
[----:B------:R-:W-:Y:S02]  /*1730*/  SHF.R.W.U32 R16, R16, R17, RZ ;  /* 0x0000001110107219 */ /* 0x000fe40000001eff */
[----:B------:R-:W-:Y:S02]  /*1740*/  SEL R29, R29, R12, !P5 ;  /* 0x0000000c1d1d7207 */ /* 0x000fe40006800000 */
[----:B------:R-:W-:Y:S02]  /*1750*/  SEL R12, R12, R23, !P5 ;  /* 0x000000170c0c7207 */ /* 0x000fe40006800000 */
[----:B------:R-:W-:Y:S02]  /*1760*/  SEL R0, R23, R16, !P5 ;  /* 0x0000001017007207 */ /* 0x000fe40006800000 */
[----:B------:R-:W-:Y:S02]  /*1770*/  SEL R3, R16, RZ, !P5 ;  /* 0x000000ff10037207 */ /* 0x000fe40006800000 */
[----:B------:R-:W-:-:S02]  /*1780*/  SEL R29, R29, R0, !P6 ;  /* 0x000000001d1d7207 */ /* 0x000fc40007000000 */
[----:B------:R-:W-:Y:S02]  /*1790*/  SEL R22, R12, R3, !P6 ;  /* 0x000000030c167207 */ /* 0x000fe40007000000 */
[----:B------:R-:W-:Y:S02]  /*17a0*/  ISETP.NE.AND P1, PT, R6, 0x80, PT ;  /* 0x000000800600780c */ /* 0x000fe40003f25270 */
[----:B------:R-:W-:Y:S02]  /*17b0*/  SEL R3, R3, RZ, !P6 ;  /* 0x000000ff03037207 */ /* 0x000fe40007000000 */
[----:B------:R-:W-:Y:S02]  /*17c0*/  SEL R0, R0, RZ, !P6 ;  /* 0x000000ff00007207 */ /* 0x000fe40007000000 */
[--C-:B------:R-:W-:Y:S02]  /*17d0*/  SHF.R.U64 R15, R15, 0x1, R14.reuse ;  /* 0x000000010f0f7819 */ /* 0x100fe4000000120e */
[----:B------:R-:W-:-:S02]  /*17e0*/  SHF.R.U32.HI R14, RZ, 0x1, R14 ;  /* 0x00000001ff0e7819 */ /* 0x000fc4000001160e */
[----:B------:R-:W-:Y:S02]  /*17f0*/  SEL R11, R3, 0xffffffff, P1 ;  /* 0xffffffff030b7807 */ /* 0x000fe40000800000 */
[----:B------:R-:W-:Y:S02]  /*1800*/  SEL R12, R0, 0xffffffff, P1 ;  /* 0xffffffff000c7807 */ /* 0x000fe40000800000 */
[----:B------:R-:W-:Y:S02]  /*1810*/  SEL R22, R22, 0xffffffff, P1 ;  /* 0xffffffff16167807 */ /* 0x000fe40000800000 */
[----:B------:R-:W-:Y:S01]  /*1820*/  SEL R23, R29, 0xffffffff, P1 ;  /* 0xffffffff1d177807 */ /* 0x000fe20000800000 */
[----:B------:R-:W-:Y:S06]  /*1830*/  @P0 BRA `(.L_x_8) ;  /* 0xffffffe800780947 */ /* 0x000fec000383ffff */
.L_x_1:
[----:B0-----:R-:W-:Y:S05]  /*1840*/  BSYNC.RECONVERGENT B0 ;  /* 0x0000000000007941 */ /* 0x001fea0003800200 */
.L_x_0:
[----:B------:R-:W0:Y:S01]  /*1850*/  LDC.64 R2, c[0x0][0x390] ;  /* 0x0000e400ff027b82 */ /* 0x000e220000000a00 */
[----:B------:R-:W1:Y:S01]  /*1860*/  LDCU.64 UR4, c[0x0][0x3a0] ;  /* 0x00007400ff0477ac */ /* 0x000e620008000a00 */
[----:B------:R-:W-:Y:S01]  /*1870*/  CS2R R22, SRZ ;  /* 0x0000000000167805 */ /* 0x000fe2000001ff00 */
[----:B------:R-:W-:-:S05]  /*1880*/  IMAD.MOV.U32 R11, RZ, RZ, 0x1 ;  /* 0x00000001ff0b7424 */ /* 0x000fca00078e00ff */
[----:B------:R-:W2:Y:S01]  /*1890*/  LDC.64 R8, c[0x0][0x398] ;  /* 0x0000e600ff087b82 */ /* 0x000ea20000000a00 */
[----:B-1----:R-:W-:-:S04]  /*18a0*/  LEA R4, P0, R26, UR4, 0x3 ;  /* 0x000000041a047c11 */ /* 0x002fc8000f8018ff */
[----:B------:R-:W-:Y:S02]  /*18b0*/  LEA.HI.X R5, R26, UR5, RZ, 0x3, P0 ;  /* 0x000000051a057c11 */ /* 0x000fe400080f1cff */
[----:B0-----:R-:W-:-:S03]  /*18c0*/  IADD3 R2, P1, PT, R2, -0x2, RZ ;  /* 0xfffffffe02027810 */ /* 0x001fc60007f3e0ff */
[----:B------:R0:W-:Y:S01]  /*18d0*/  STG.E.64 desc[UR6][R4.64], R18 ;  /* 0x0000001204007986 */ /* 0x0001e2000c101b06 */
[----:B------:R-:W-:-:S05]  /*18e0*/  IADD3.X R7, PT, PT, R3, -0x1, RZ, P1, !PT ;  /* 0xffffffff03077810 */ /* 0x000fca0000ffe4ff */
[-C--:B--2---:R-:W-:Y:S02]  /*18f0*/  IMAD R0, R7, R8.reuse, RZ ;  /* 0x0000000807007224 */ /* 0x084fe400078e02ff */
[----:B------:R-:W-:-:S04]  /*1900*/  IMAD.WIDE.U32 R6, R2, R8, RZ ;  /* 0x0000000802067225 */ /* 0x000fc800078e00ff */
[----:B------:R-:W-:Y:S01]  /*1910*/  IMAD R9, R2, R9, R0 ;  /* 0x0000000902097224 */ /* 0x000fe200078e0200 */
[----:B------:R-:W-:Y:S01]  /*1920*/  ISETP.GE.U32.AND P0, PT, R6, 0x1, PT ;  /* 0x000000010600780c */ /* 0x000fe20003f06070 */
[----:B------:R-:W-:Y:S02]  /*1930*/  IMAD.MOV.U32 R0, RZ, RZ, RZ ;  /* 0x000000ffff007224 */ /* 0x000fe400078e00ff */
[----:B------:R-:W-:-:S05]  /*1940*/  IMAD.IADD R8, R7, 0x1, R9 ;  /* 0x0000000107087824 */ /* 0x000fca00078e0209 */
[----:B------:R-:W-:-:S13]  /*1950*/  ISETP.GE.AND.EX P0, PT, R8, RZ, PT, P0 ;  /* 0x000000ff0800720c */ /* 0x000fda0003f06300 */
[----:B0-----:R-:W-:Y:S05]  /*1960*/  @!P0 BRA `(.L_x_9) ;  /* 0x0000001400a88947 */ /* 0x001fea0003800000 */
[----:B------:R-:W0:Y:S01]  /*1970*/  LDC R20, c[0x0][0x384] ;  /* 0x0000e100ff147b82 */ /* 0x000e220000000800 */
[----:B------:R-:W-:Y:S01]  /*1980*/  SHF.R.S32.HI R2, RZ, 0x1f, R3 ;  /* 0x0000001fff027819 */ /* 0x000fe20000011403 */
[----:B------:R-:W-:Y:S02]  /*1990*/  IMAD.MOV.U32 R3, RZ, RZ, R8 ;  /* 0x000000ffff037224 */ /* 0x000fe400078e0008 */
[----:B------:R-:W-:Y:S02]  /*19a0*/  IMAD.MOV.U32 R0, RZ, RZ, R6 ;  /* 0x000000ffff007224 */ /* 0x000fe400078e0006 */
[----:B------:R-:W-:Y:S02]  /*19b0*/  IMAD.MOV.U32 R4, RZ, RZ, RZ ;  /* 0x000000ffff047224 */ /* 0x000fe400078e00ff */
[----:B------:R-:W-:Y:S02]  /*19c0*/  IMAD.MOV.U32 R6, RZ, RZ, RZ ;  /* 0x000000ffff067224 */ /* 0x000fe400078e00ff */
[----:B------:R-:W-:-:S02]  /*19d0*/  IMAD.MOV.U32 R11, RZ, RZ, 0x1 ;  /* 0x00000001ff0b7424 */ /* 0x000fc400078e00ff */
[----:B------:R-:W-:Y:S01]  /*19e0*/  IMAD.MOV.U32 R23, RZ, RZ, RZ ;  /* 0x000000ffff177224 */ /* 0x000fe200078e00ff */
[--C-:B0-----:R-:W-:Y:S02]  /*19f0*/  SHF.R.S32.HI R8, RZ, 0x1f, R20.reuse ;  /* 0x0000001fff087819 */ /* 0x101fe40000011414 */
[----:B------:R-:W-:-:S07]  /*1a00*/  SHF.R.S32.HI R20, RZ, 0x1f, R20 ;  /* 0x0000001fff147819 */ /* 0x000fce0000011414 */
.L_x_14:
[----:B------:R-:W-:-:S04]  /*1a10*/  LOP3.LUT R5, R0, 0x1, RZ, 0xc0, !PT ;  /* 0x0000000100057812 */ /* 0x000fc800078ec0ff */
[----:B------:R-:W-:-:S04]  /*1a20*/  ISETP.NE.U32.AND P0, PT, R5, 0x1, PT ;  /* 0x000000010500780c */ /* 0x000fc80003f05070 */
[----:B------:R-:W-:-:S13]  /*1a30*/  ISETP.NE.U32.AND.EX P0, PT, RZ, RZ, PT, P0 ;  /* 0x000000ffff00720c */ /* 0x000fda0003f05100 */
[----:B------:R-:W-:Y:S05]  /*1a40*/  @P0 BRA `(.L_x_10) ;  /* 0x0000000800dc0947 */ /* 0x000fea0003800000 */
[----:B------:R-:W0:Y:S01]  /*1a50*/  LDC.64 R12, c[0x0][0x390] ;  /* 0x0000e400ff0c7b82 */ /* 0x000e220000000a00 */
[----:B------:R-:W-:Y:S01]  /*1a60*/  LOP3.LUT R7, RZ, R2, RZ, 0x33, !PT ;  /* 0x00000002ff077212 */ /* 0x000fe200078e33ff */
[----:B------:R-:W-:Y:S01]  /*1a70*/  UMOV UR4, 0x4321 ;  /* 0x0000432100047882 */ /* 0x000fe20000000000 */
[----:B------:R-:W-:Y:S01]  /*1a80*/  IMAD.MOV.U32 R17, RZ, RZ, -0x80000000 ;  /* 0x80000000ff117424 */ /* 0x000fe200078e00ff */
[----:B0-----:R-:W-:Y:S02]  /*1a90*/  IADD3 RZ, P0, PT, RZ, -R12, RZ ;  /* 0x8000000cffff7210 */ /* 0x001fe40007f1e0ff */
        /* <DEDUP_REMOVED lines=16> */
[----:B------:R-:W-:Y:S01]  /*1ba0*/  SEL R13, R10, R14, !P3 ;  /* 0x0000000e0a0d7207 */ /* 0x000fe20005800000 */
[----:B------:R-:W-:Y:S01]  /*1bb0*/  IMAD.U32 R14, RZ, RZ, UR4 ;  /* 0x00000004ff0e7e24 */ /* 0x000fe2000f8e00ff */
[----:B------:R-:W0:Y:S01]  /*1bc0*/  FLO.U32 R5, R16 ;  /* 0x0000001000057300 */ /* 0x000e2200000e0000 */
[----:B------:R-:W-:Y:S01]  /*1bd0*/  SEL R28, RZ, 0x40, P4 ;  /* 0x00000040ff1c7807 */ /* 0x000fe20002000000 */
[----:B------:R-:W-:Y:S01]  /*1be0*/  UMOV UR4, URZ ;  /* 0x000000ff00047c82 */ /* 0x000fe20008000000 */
[----:B0-----:R-:W-:-:S04]  /*1bf0*/  IADD3 R5, PT, PT, -R5, 0x1f, RZ ;  /* 0x0000001f05057810 */ /* 0x001fc80007ffe1ff */
[----:B------:R-:W-:Y:S01]  /*1c00*/  SHF.L.W.U32.HI R7, R13, R5, R16 ;  /* 0x000000050d077219 */ /* 0x000fe20000010e10 */
[----:B------:R-:W-:-:S03]  /*1c10*/  IMAD.MOV.U32 R16, RZ, RZ, 0x0 ;  /* 0x00000000ff107424 */ /* 0x000fc600078e00ff */
[----:B------:R-:W-:Y:S01]  /*1c20*/  PRMT R9, R7, R14, 0x3f ;  /* 0x0000003f07097416 */ /* 0x000fe2000000000e */
[----:B------:R-:W-:-:S03]  /*1c30*/  IMAD.MOV.U32 R14, RZ, RZ, 0x4b800000 ;  /* 0x4b800000ff0e7424 */ /* 0x000fc600078e00ff */
[C---:B------:R-:W-:Y:S02]  /*1c40*/  FSETP.GEU.AND P0, PT, |R9|.reuse, 1.175494350822287508e-38, PT ;  /* 0x008000000900780b */ /* 0x040fe40003f0e200 */
[----:B------:R-:W-:Y:S02]  /*1c50*/  FSETP.GT.AND P1, PT, |R9|, 8.50705917302346158658e+37, PT ;  /* 0x7e8000000900780b */ /* 0x000fe40003f24200 */
[----:B------:R-:W-:-:S04]  /*1c60*/  FSEL R14, R14, 1, !P0 ;  /* 0x3f8000000e0e7808 */ /* 0x000fc80004000000 */
[----:B------:R-:W-:-:S05]  /*1c70*/  FSEL R14, R14, 0.25, !P1 ;  /* 0x3e8000000e0e7808 */ /* 0x000fca0004800000 */
[----:B------:R-:W-:Y:S01]  /*1c80*/  FMUL R18, R9, R14 ;  /* 0x0000000e09127220 */ /* 0x000fe20000400000 */
[----:B------:R-:W-:Y:S01]  /*1c90*/  SEL R9, R12, RZ, P4 ;  /* 0x000000ff0c097207 */ /* 0x000fe20002000000 */
[----:B------:R-:W-:Y:S02]  /*1ca0*/  IMAD.MOV.U32 R12, RZ, RZ, RZ ;  /* 0x000000ffff0c7224 */ /* 0x000fe400078e00ff */
[----:B------:R-:W0:Y:S01]  /*1cb0*/  MUFU.RCP R15, R18 ;  /* 0x00000012000f7308 */ /* 0x000e220000001000 */
[C---:B------:R-:W-:Y:S02]  /*1cc0*/  SEL R10, R9.reuse, R10, !P3 ;  /* 0x0000000a090a7207 */ /* 0x040fe40005800000 */
[----:B------:R-:W-:Y:S02]  /*1cd0*/  SEL R9, R9, RZ, P3 ;  /* 0x000000ff09097207 */ /* 0x000fe40001800000 */
[----:B------:R-:W-:Y:S01]  /*1ce0*/  SHF.L.W.U32.HI R13, R10, R5, R13 ;  /* 0x000000050a0d7219 */ /* 0x000fe20000010e0d */
        /* <DEDUP_REMOVED lines=9> */
[----:B------:R-:W-:Y:S01]  /*1d80*/  SEL R17, RZ, 0x1, !P1 ;  /* 0x00000001ff117807 */ /* 0x000fe20004800000 */
[----:B------:R-:W-:Y:S01]  /*1d90*/  IMAD.WIDE.U32 R14, R24, R11, RZ ;  /* 0x0000000b180e7225 */ /* 0x000fe200078e00ff */
[----:B------:R-:W-:-:S03]  /*1da0*/  ISETP.GT.U32.AND P0, PT, R21, -0x1, PT ;  /* 0xffffffff1500780c */ /* 0x000fc60003f04070 */
[----:B------:R-:W-:Y:S01]  /*1db0*/  IMAD.WIDE.U32 R16, R19, R27, R16 ;  /* 0x0000001b13107225 */ /* 0x000fe200078e0010 */
[----:B------:R-:W-:-:S03]  /*1dc0*/  ISETP.GT.AND.EX P0, PT, R27, -0x1, PT, P0 ;  /* 0xffffffff1b00780c */ /* 0x000fc60003f04300 */
[----:B------:R-:W-:Y:S01]  /*1dd0*/  IMAD.WIDE.U32 R14, P2, R25, R23, R14 ;  /* 0x00000017190e7225 */ /* 0x000fe2000784000e */
[----:B------:R-:W-:Y:S02]  /*1de0*/  IADD3 RZ, P1, PT, R16, R21, RZ ;  /* 0x0000001510ff7210 */ /* 0x000fe40007f3e0ff */
[----:B------:R-:W-:Y:S02]  /*1df0*/  SEL R19, R19, RZ, P0 ;  /* 0x000000ff13137207 */ /* 0x000fe40000000000 */
[----:B------:R-:W-:Y:S02]  /*1e00*/  IADD3.X R16, P1, PT, R17, R27, RZ, P1, !PT ;  /* 0x0000001b11107210 */ /* 0x000fe40000f3e4ff */
[----:B------:R-:W-:Y:S02]  /*1e10*/  SHF.R.U32.HI R27, RZ, 0x1f, R27 ;  /* 0x0000001fff1b7819 */ /* 0x000fe4000001161b */
[----:B------:R-:W-:Y:S01]  /*1e20*/  IADD3 R21, P0, PT, R19, R16, RZ ;  /* 0x0000001013157210 */ /* 0x000fe20007f1e0ff */
[----:B------:R-:W-:Y:S01]  /*1e30*/  IMAD.WIDE.U32 R16, R25, R11, RZ ;  /* 0x0000000b19107225 */ /* 0x000fe200078e00ff */
[----:B------:R-:W-:-:S02]  /*1e40*/  LOP3.LUT R27, R27, 0x1, RZ, 0x3c, !PT ;  /* 0x000000011b1b7812 */ /* 0x000fc400078e3cff */
[----:B------:R-:W-:Y:S01]  /*1e50*/  SEL R18, RZ, 0x1, !P1 ;  /* 0x00000001ff127807 */ /* 0x000fe20004800000 */
[----:B------:R-:W-:Y:S01]  /*1e60*/  IMAD.X R19, RZ, RZ, RZ, P2 ;  /* 0x000000ffff137224 */ /* 0x000fe200010e06ff */
[----:B------:R-:W-:-:S03]  /*1e70*/  IADD3 R17, P1, PT, R17, R14, RZ ;  /* 0x0000000e11117210 */ /* 0x000fc60007f3e0ff */
[----:B------:R-:W-:Y:S02]  /*1e80*/  IMAD.X R27, R27, 0x1, R18, P0 ;  /* 0x000000011b1b7824 */ /* 0x000fe400000e0612 */
[----:B------:R-:W-:-:S03]  /*1e90*/  IMAD.MOV.U32 R18, RZ, RZ, R15 ;  /* 0x000000ffff127224 */ /* 0x000fc600078e000f */
[----:B------:R-:W-:Y:S01]  /*1ea0*/  ISETP.NE.AND P0, PT, R27, 0x2, PT ;  /* 0x000000021b00780c */ /* 0x000fe20003f05270 */
[C---:B------:R-:W-:Y:S01]  /*1eb0*/  IMAD.WIDE.U32.X R14, R24.reuse, R23, R18, P1 ;  /* 0x00000017180e7225 */ /* 0x040fe200008e0412 */
[----:B------:R-:W-:Y:S02]  /*1ec0*/  IADD3 RZ, P1, PT, RZ, -R16, RZ ;  /* 0x80000010ffff7210 */ /* 0x000fe40007f3e0ff */
[----:B------:R-:W-:Y:S01]  /*1ed0*/  SEL R21, R21, 0xffffffff, P0 ;  /* 0xffffffff15157807 */ /* 0x000fe20000000000 */
[-C--:B------:R-:W-:Y:S02]  /*1ee0*/  IMAD R18, R24, R4.reuse, RZ ;  /* 0x0000000418127224 */ /* 0x080fe400078e02ff */
[----:B------:R-:W-:-:S04]  /*1ef0*/  IMAD.WIDE.U32 R14, R25, R4, R14 ;  /* 0x00000004190e7225 */ /* 0x000fc800078e000e */
[----:B------:R-:W-:Y:S01]  /*1f00*/  IMAD R19, R25, R6, R18 ;  /* 0x0000000619137224 */ /* 0x000fe200078e0212 */
[----:B------:R-:W-:Y:S01]  /*1f10*/  LOP3.LUT R6, RZ, R17, RZ, 0x33, !PT ;  /* 0x00000011ff067212 */ /* 0x000fe200078e33ff */
[----:B------:R-:W-:-:S03]  /*1f20*/  IMAD.HI.U32 R18, R21, R13, RZ ;  /* 0x0000000d15127227 */ /* 0x000fc600078e00ff */
[----:B------:R-:W-:Y:S01]  /*1f30*/  IADD3.X R6, P1, PT, RZ, R6, RZ, P1, !PT ;  /* 0x00000006ff067210 */ /* 0x000fe20000f3e4ff */
[----:B------:R-:W-:Y:S02]  /*1f40*/  IMAD.IADD R15, R15, 0x1, R19 ;  /* 0x000000010f0f7824 */ /* 0x000fe400078e0213 */
[----:B------:R-:W-:Y:S02]  /*1f50*/  IMAD.MOV.U32 R19, RZ, RZ, RZ ;  /* 0x000000ffff137224 */ /* 0x000fe400078e00ff */
[----:B------:R-:W-:Y:S02]  /*1f60*/  IMAD R4, R20, R11, RZ ;  /* 0x0000000b14047224 */ /* 0x000fe400078e02ff */
[----:B------:R-:W-:-:S04]  /*1f70*/  IMAD.WIDE.U32 R18, R7, R21, R18 ;  /* 0x0000001507127225 */ /* 0x000fc800078e0012 */
[C---:B------:R-:W-:Y:S01]  /*1f80*/  IMAD R23, R8.reuse, R23, R4 ;  /* 0x0000001708177224 */ /* 0x040fe200078e0204 */
[----:B------:R-:W-:Y:S01]  /*1f90*/  IADD3 RZ, P0, PT, R13, R18, RZ ;  /* 0x000000120dff7210 */ /* 0x000fe20007f1e0ff */
[----:B------:R-:W-:-:S03]  /*1fa0*/  IMAD.WIDE.U32 R14, R8, R11, R14 ;  /* 0x0000000b080e7225 */ /* 0x000fc600078e000e */
[----:B------:R-:W-:Y:S01]  /*1fb0*/  IADD3.X RZ, P0, PT, R7, R19, RZ, P0, !PT ;  /* 0x0000001307ff7210 */ /* 0x000fe2000071e4ff */
[----:B------:R-:W-:Y:S01]  /*1fc0*/  IMAD.IADD R4, R15, 0x1, R23 ;  /* 0x000000010f047824 */ /* 0x000fe200078e0217 */
[----:B------:R-:W-:Y:S01]  /*1fd0*/  LOP3.LUT R11, RZ, R14, RZ, 0x33, !PT ;  /* 0x0000000eff0b7212 */ /* 0x000fe200078e33ff */
[----:B------:R-:W-:Y:S01]  /*1fe0*/  IMAD.MOV R19, RZ, RZ, -R16 ;  /* 0x000000ffff137224 */ /* 0x000fe200078e0a10 */
[----:B------:R-:W-:Y:S02]  /*1ff0*/  VIMNMX.U32 R23, PT, PT, R21, -0x2, PT ;  /* 0xfffffffe15177848 */ /* 0x000fe40003fe0000 */
[----:B------:R-:W-:Y:S02]  /*2000*/  ISETP.GE.AND P2, PT, R4, RZ, PT ;  /* 0x000000ff0400720c */ /* 0x000fe40003f46270 */
[----:B------:R-:W-:Y:S02]  /*2010*/  IADD3.X R11, P1, PT, RZ, R11, RZ, P1, !PT ;  /* 0x0000000bff0b7210 */ /* 0x000fe40000f3e4ff */
[----:B------:R-:W-:-:S02]  /*2020*/  SEL R18, R19, R16, !P2 ;  /* 0x0000001013127207 */ /* 0x000fc40005000000 */
[----:B------:R-:W-:Y:S01]  /*2030*/  LOP3.LUT R16, RZ, R4, RZ, 0x33, !PT ;  /* 0x00000004ff107212 */ /* 0x000fe200078e33ff */
[----:B------:R-:W-:Y:S01]  /*2040*/  @!P0 VIADD R21, R23, 0x1 ;  /* 0x0000000117158836 */ /* 0x000fe20000000000 */
[----:B------:R-:W-:Y:S02]  /*2050*/  SEL R19, RZ, 0x20, P3 ;  /* 0x00000020ff137807 */ /* 0x000fe40001800000 */
[----:B------:R-:W-:Y:S01]  /*2060*/  SEL R22, R6, R17, !P2 ;  /* 0x0000001106167207 */ /* 0x000fe20005000000 */
[----:B------:R-:W-:Y:S01]  /*2070*/  IMAD.X R17, RZ, RZ, R16, P1 ;  /* 0x000000ffff117224 */ /* 0x000fe200008e0610 */
[C---:B------:R-:W-:Y:S02]  /*2080*/  LOP3.LUT R16, R5.reuse, 0x1f, RZ, 0xc0, !PT ;  /* 0x0000001f05107812 */ /* 0x040fe400078ec0ff */
[----:B------:R-:W-:Y:S02]  /*2090*/  IADD3 R6, PT, PT, R5, R19, R28 ;  /* 0x0000001305067210 */ /* 0x000fe40007ffe01c */
[----:B------:R-:W-:-:S02]  /*20a0*/  SEL R28, R11, R14, !P2 ;  /* 0x0000000e0b1c7207 */ /* 0x000fc40005000000 */
[----:B------:R-:W-:Y:S02]  /*20b0*/  SEL R30, R17, R4, !P2 ;  /* 0x00000004111e7207 */ /* 0x000fe40005000000 */
[CC--:B------:R-:W-:Y:S02]  /*20c0*/  SHF.L.W.U32.HI R19, R9.reuse, R5.reuse, R10 ;  /* 0x0000000509137219 */ /* 0x0c0fe40000010e0a */
[-C--:B------:R-:W-:Y:S02]  /*20d0*/  SHF.L.U32 R17, R9, R16.reuse, RZ ;  /* 0x0000001009117219 */ /* 0x080fe400000006ff */
[C---:B------:R-:W-:Y:S02]  /*20e0*/  SHF.L.U32 R16, R18.reuse, R16, RZ ;  /* 0x0000001012107219 */ /* 0x040fe400000006ff */
[-C--:B------:R-:W-:Y:S02]  /*20f0*/  SHF.L.W.U32.HI R9, R18, R5.reuse, R22 ;  /* 0x0000000512097219 */ /* 0x080fe40000010e16 */
[----:B------:R-:W-:-:S02]  /*2100*/  SHF.L.W.U32.HI R18, R22, R5, R28 ;  /* 0x0000000516127219 */ /* 0x000fc40000010e1c */
[-C--:B------:R-:W-:Y:S02]  /*2110*/  SHF.L.W.U32.HI R22, R28, R5.reuse, R30 ;  /* 0x000000051c167219 */ /* 0x080fe40000010e1e */
[----:B------:R-:W-:-:S07]  /*2120*/  SHF.L.W.U32.HI R28, R30, R5, RZ ;  /* 0x000000051e1c7219 */ /* 0x000fce0000010eff */
.L_x_11:
[----:B------:R-:W-:Y:S01]  /*2130*/  IADD3 RZ, P0, PT, -R13, R18, RZ ;  /* 0x000000120dff7210 */ /* 0x000fe20007f1e1ff */
[----:B------:R-:W-:Y:S01]  /*2140*/  IMAD.MOV.U32 R10, RZ, RZ, RZ ;  /* 0x000000ffff0a7224 */ /* 0x000fe200078e00ff */
[----:B------:R-:W-:Y:S01]  /*2150*/  PLOP3.LUT P2, PT, PT, PT, PT, 0x8, 0x80 ;  /* 0x000000000080781c */ /* 0x000fe20003f4e170 */
[----:B------:R-:W-:Y:S01]  /*2160*/  UIADD3 UR4, UPT, UPT, UR4, 0x20, URZ ;  /* 0x0000002004047890 */ /* 0x000fe2000fffe0ff */
        /* <DEDUP_REMOVED lines=28> */
[----:B------:R-:W-:-:S03]  /*2330*/  ISETP.LT.U32.AND P2, PT, R6, UR4, PT ;  /* 0x0000000406007c0c */ /* 0x000fc6000bf41070 */
        /* <DEDUP_REMOVED lines=11> */
[----:B------:R-:W-:Y:S02]  /*23f0*/  ISETP.GT.U32.AND P0, PT, R14, -0x1, PT ;  /* 0xffffffff0e00780c */ /* 0x000fe40003f04070 */
[-C--:B------:R-:W-:Y:S02]  /*2400*/  SHF.R.W.U32 R7, R18, R5.reuse, R22 ;  /* 0x0000000512077219 */ /* 0x080fe40000001e16 */
[----:B------:R-:W-:Y:S02]  /*2410*/  R2P PR, R6, 0x60 ;  /* 0x0000006006007804 */ /* 0x000fe40000000000 */
[----:B------:R-:W-:Y:S02]  /*2420*/  ISETP.GT.AND.EX P0, PT, R4, -0x1, PT, P0 ;  /* 0xffffffff0400780c */ /* 0x000fe40003f04300 */
[-C--:B------:R-:W-:Y:S02]  /*2430*/  SHF.R.W.U32 R32, R32, R5.reuse, R18 ;  /* 0x0000000520207219 */ /* 0x080fe40000001e12 */
        /* <DEDUP_REMOVED lines=10> */
[----:B------:R-:W-:Y:S01]  /*24e0*/  SEL R4, R4, RZ, !P6 ;  /* 0x000000ff04047207 */ /* 0x000fe20007000000 */
[----:B------:R-:W-:Y:S08]  /*24f0*/  @P0 BRA `(.L_x_12) ;  /* 0x0000000000200947 */ /* 0x000ff00003800000 */
[----:B------:R-:W-:Y:S01]  /*2500*/  IADD3 RZ, P0, PT, RZ, -R11, RZ ;  /* 0x8000000bffff7210 */ /* 0x000fe20007f1e0ff */
[----:B------:R-:W-:Y:S01]  /*2510*/  IMAD.MOV R11, RZ, RZ, -R11 ;  /* 0x000000ffff0b7224 */ /* 0x000fe200078e0a0b */
[----:B------:R-:W-:Y:S02]  /*2520*/  LOP3.LUT R7, RZ, R7, RZ, 0x33, !PT ;  /* 0x00000007ff077212 */ /* 0x000fe400078e33ff */
[----:B------:R-:W-:Y:S02]  /*2530*/  LOP3.LUT R9, RZ, R9, RZ, 0x33, !PT ;  /* 0x00000009ff097212 */ /* 0x000fe400078e33ff */
[----:B------:R-:W-:Y:S02]  /*2540*/  IADD3.X R7, P0, PT, RZ, R7, RZ, P0, !PT ;  /* 0x00000007ff077210 */ /* 0x000fe4000071e4ff */
[----:B------:R-:W-:Y:S02]  /*2550*/  LOP3.LUT R4, RZ, R4, RZ, 0x33, !PT ;  /* 0x00000004ff047212 */ /* 0x000fe400078e33ff */
[----:B------:R-:W-:-:S05]  /*2560*/  IADD3.X R9, P0, PT, RZ, R9, RZ, P0, !PT ;  /* 0x00000009ff097210 */ /* 0x000fca000071e4ff */
[----:B------:R-:W-:-:S08]  /*2570*/  IMAD.X R4, RZ, RZ, R4, P0 ;  /* 0x000000ffff047224 */ /* 0x000fd000000e0604 */
.L_x_12:
[----:B------:R-:W-:Y:S02]  /*2580*/  SEL R6, R4, 0xffffffff, P1 ;  /* 0xffffffff04067807 */ /* 0x000fe40000800000 */
[----:B------:R-:W-:Y:S02]  /*2590*/  SEL R4, R9, 0xffffffff, P1 ;  /* 0xffffffff09047807 */ /* 0x000fe40000800000 */
[----:B------:R-:W-:Y:S02]  /*25a0*/  SEL R23, R7, 0xffffffff, P1 ;  /* 0xffffffff07177807 */ /* 0x000fe40000800000 */
[----:B------:R-:W-:-:S07]  /*25b0*/  SEL R11, R11, 0xffffffff, P1 ;  /* 0xffffffff0b0b7807 */ /* 0x000fce0000800000 */
.L_x_10:
        /* <DEDUP_REMOVED lines=38> */
[----:B------:R-:W-:-:S04]  /*2820*/  SEL R10, R9, R10, !P2 ;  /* 0x0000000a090a7207 */ /* 0x000fc80005000000 */
        /* <DEDUP_REMOVED lines=28> */
[----:B------:R-:W-:-:S03]  /*29f0*/  IMAD.MOV.U32 R18, RZ, RZ, R17 ;  /* 0x000000ffff127224 */ /* 0x000fc600078e0011 */
[----:B------:R-:W-:Y:S01]  /*2a00*/  SEL R15, R21, 0xffffffff, P1 ;  /* 0xffffffff150f7807 */ /* 0x000fe20000800000 */
[----:B------:R-:W-:-:S04]  /*2a10*/  IMAD.WIDE.U32.X R16, R24, R24, R18, P0 ;  /* 0x0000001818107225 */ /* 0x000fc800000e0412 */
[----:B------:R-:W-:-:S04]  /*2a20*/  IMAD.HI.U32 R18, R15, R13, RZ ;  /* 0x0000000d0f127227 */ /* 0x000fc800078e00ff */
[----:B------:R-:W-:Y:S02]  /*2a30*/  IMAD R24, R24, R8, RZ ;  /* 0x0000000818187224 */ /* 0x000fe400078e02ff */
[----:B------:R-:W-:Y:S02]  /*2a40*/  IMAD.MOV.U32 R19, RZ, RZ, RZ ;  /* 0x000000ffff137224 */ /* 0x000fe400078e00ff */
[C---:B------:R-:W-:Y:S02]  /*2a50*/  IMAD R21, R25.reuse, R20, R24 ;  /* 0x0000001419157224 */ /* 0x040fe400078e0218 */
[----:B------:R-:W-:-:S04]  /*2a60*/  IMAD.WIDE.U32 R16, R25, R8, R16 ;  /* 0x0000000819107225 */ /* 0x000fc800078e0010 */
        /* <DEDUP_REMOVED lines=8> */
[----:B------:R-:W-:Y:S02]  /*2af0*/  VIMNMX.U32 R21, PT, PT, R15, -0x2, PT ;  /* 0xfffffffe0f157848 */ /* 0x000fe40003fe0000 */
[----:B------:R-:W-:-:S02]  /*2b00*/  IADD3 R8, PT, PT, R5, R18, R8 ;  /* 0x0000001205087210 */ /* 0x000fc40007ffe008 */
[-C--:B------:R-:W-:Y:S02]  /*2b10*/  SHF.L.W.U32.HI R18, R22, R5.reuse, R16 ;  /* 0x0000000516127219 */ /* 0x080fe40000010e10 */
[-C--:B------:R-:W-:Y:S02]  /*2b20*/  SHF.L.W.U32.HI R20, R16, R5.reuse, R24 ;  /* 0x0000000510147219 */ /* 0x080fe40000010e18 */
[----:B------:R-:W-:Y:S01]  /*2b30*/  SEL R16, R9, RZ, P2 ;  /* 0x000000ff09107207 */ /* 0x000fe20001000000 */
[----:B------:R-:W-:Y:S01]  /*2b40*/  @!P0 VIADD R15, R21, 0x1 ;  /* 0x00000001150f8836 */ /* 0x000fe20000000000 */
[----:B------:R-:W-:Y:S02]  /*2b50*/  LOP3.LUT R17, R5, 0x1f, RZ, 0xc0, !PT ;  /* 0x0000001f05117812 */ /* 0x000fe400078ec0ff */
[-C--:B------:R-:W-:Y:S02]  /*2b60*/  SHF.L.W.U32.HI R9, R14, R5.reuse, R22 ;  /* 0x000000050e097219 */ /* 0x080fe40000010e16 */
[----:B------:R-:W-:-:S02]  /*2b70*/  SHF.L.W.U32.HI R19, R16, R5, R10 ;  /* 0x0000000510137219 */ /* 0x000fc40000010e0a */
[-C--:B------:R-:W-:Y:S02]  /*2b80*/  SHF.L.U32 R14, R14, R17.reuse, RZ ;  /* 0x000000110e0e7219 */ /* 0x080fe400000006ff */
[----:B------:R-:W-:Y:S02]  /*2b90*/  SHF.L.U32 R10, R16, R17, RZ ;  /* 0x00000011100a7219 */ /* 0x000fe400000006ff */
[----:B------:R-:W-:-:S07]  /*2ba0*/  SHF.L.W.U32.HI R22, R24, R5, RZ ;  /* 0x0000000518167219 */ /* 0x000fce0000010eff */
.L_x_13:
        /* <DEDUP_REMOVED lines=30> */
[----:B------:R-:W-:Y:S01]  /*2d90*/  ISETP.LT.U32.AND P2, PT, R8, UR4, PT ;  /* 0x0000000408007c0c */ /* 0x000fe2000bf41070 */
        /* <DEDUP_REMOVED lines=13> */
[----:B------:R-:W-:Y:S02]  /*2e70*/  R2P PR, R8, 0x60 ;  /* 0x0000006008007804 */ /* 0x000fe40000000000 */
[----:B------:R-:W-:Y:S02]  /*2e80*/  ISETP.GT.U32.AND P0, PT, R0, 0x1, PT ;  /* 0x000000010000780c */ /* 0x000fe40003f04070 */
[-C--:B------:R-:W-:Y:S02]  /*2e90*/  SHF.R.W.U32 R21, R21, R5.reuse, R18 ;  /* 0x0000000515157219 */ /* 0x080fe40000001e12 */
[----:B------:R-:W-:Y:S02]  /*2ea0*/  ISETP.GT.U32.AND.EX P0, PT, R3, RZ, PT, P0 ;  /* 0x000000ff0300720c */ /* 0x000fe40003f04100 */
[-C--:B------:R-:W-:Y:S02]  /*2eb0*/  SHF.R.W.U32 R18, R18, R5.reuse, R20 ;  /* 0x0000000512127219 */ /* 0x080fe40000001e14 */
[----:B------:R-:W-:-:S02]  /*2ec0*/  SHF.R.W.U32 R7, R20, R5, R22 ;  /* 0x0000000514077219 */ /* 0x000fc40000001e16 */
[----:B------:R-:W-:Y:S02]  /*2ed0*/  SHF.R.W.U32 R22, R22, R5, RZ ;  /* 0x0000000516167219 */ /* 0x000fe40000001eff */
[----:B------:R-:W-:Y:S02]  /*2ee0*/  SEL R21, R21, R18, !P5 ;  /* 0x0000001215157207 */ /* 0x000fe40006800000 */
[----:B------:R-:W-:Y:S02]  /*2ef0*/  SHF.R.U64 R9, R0, 0x1, R3 ;  /* 0x0000000100097819 */ /* 0x000fe40000001203 */
[----:B------:R-:W-:Y:S02]  /*2f00*/  SEL R18, R18, R7, !P5 ;  /* 0x0000000712127207 */ /* 0x000fe40006800000 */
[----:B------:R-:W-:Y:S02]  /*2f10*/  SEL R5, R22, RZ, !P5 ;  /* 0x000000ff16057207 */ /* 0x000fe40006800000 */
[----:B------:R-:W-:-:S02]  /*2f20*/  SEL R0, R7, R22, !P5 ;  /* 0x0000001607007207 */ /* 0x000fc40006800000 */
[----:B------:R-:W-:Y:S02]  /*2f30*/  ISETP.NE.AND P1, PT, R8, 0x80, PT ;  /* 0x000000800800780c */ /* 0x000fe40003f25270 */
[----:B------:R-:W-:Y:S02]  /*2f40*/  SEL R18, R18, R5, !P6 ;  /* 0x0000000512127207 */ /* 0x000fe40007000000 */
[----:B------:R-:W-:Y:S02]  /*2f50*/  SEL R21, R21, R0, !P6 ;  /* 0x0000000015157207 */ /* 0x000fe40007000000 */
[----:B------:R-:W-:Y:S02]  /*2f60*/  SEL R5, R5, RZ, !P6 ;  /* 0x000000ff05057207 */ /* 0x000fe40007000000 */
[----:B------:R-:W-:Y:S01]  /*2f70*/  SEL R8, R0, RZ, !P6 ;  /* 0x000000ff00087207 */ /* 0x000fe20007000000 */
[----:B------:R-:W-:Y:S01]  /*2f80*/  IMAD.MOV.U32 R0, RZ, RZ, R9 ;  /* 0x000000ffff007224 */ /* 0x000fe200078e0009 */
[----:B------:R-:W-:-:S02]  /*2f90*/  SHF.R.U32.HI R3, RZ, 0x1, R3 ;  /* 0x00000001ff037819 */ /* 0x000fc40000011603 */
[----:B------:R-:W-:Y:S02]  /*2fa0*/  SEL R20, R5, 0xffffffff, P1 ;  /* 0xffffffff05147807 */ /* 0x000fe40000800000 */
[----:B------:R-:W-:Y:S02]  /*2fb0*/  SEL R8, R8, 0xffffffff, P1 ;  /* 0xffffffff08087807 */ /* 0x000fe40000800000 */
[----:B------:R-:W-:Y:S02]  /*2fc0*/  SEL R24, R18, 0xffffffff, P1 ;  /* 0xffffffff12187807 */ /* 0x000fe40000800000 */
[----:B------:R-:W-:Y:S01]  /*2fd0*/  SEL R25, R21, 0xffffffff, P1 ;  /* 0xffffffff15197807 */ /* 0x000fe20000800000 */
[----:B------:R-:W-:Y:S06]  /*2fe0*/  @P0 BRA `(.L_x_14) ;  /* 0xffffffe800880947 */ /* 0x000fec000383ffff */
[--C-:B------:R-:W-:Y:S02]  /*2ff0*/  SHF.R.S32.HI R0, RZ, 0x1f, R23.reuse ;  /* 0x0000001fff007819 */ /* 0x100fe40000011417 */
[----:B------:R-:W-:-:S07]  /*3000*/  SHF.R.S32.HI R22, RZ, 0x1f, R23 ;  /* 0x0000001fff167819 */ /* 0x000fce0000011417 */
.L_x_9:
[----:B------:R-:W-:Y:S01]  /*3010*/  ISETP.NE.AND P0, PT, R26, RZ, PT ;  /* 0x000000ff1a00720c */ /* 0x000fe20003f05270 */
[----:B------:R-:W-:Y:S01]  /*3020*/  BSSY.RECONVERGENT B0, `(.L_x_15) ;  /* 0x000016d000007945 */ /* 0x000fe20003800200 */
[----:B------:R-:W-:Y:S02]  /*3030*/  IMAD.MOV.U32 R2, RZ, RZ, RZ ;  /* 0x000000ffff027224 */ /* 0x000fe400078e00ff */
[----:B------:R-:W-:Y:S02]  /*3040*/  IMAD.MOV.U32 R10, RZ, RZ, RZ ;  /* 0x000000ffff0a7224 */ /* 0x000fe400078e00ff */
[----:B------:R-:W-:Y:S02]  /*3050*/  IMAD.MOV.U32 R3, RZ, RZ, 0x1 ;  /* 0x00000001ff037424 */ /* 0x000fe400078e00ff */
[----:B------:R-:W-:-:S05]  /*3060*/  IMAD.MOV.U32 R5, RZ, RZ, RZ ;  /* 0x000000ffff057224 */ /* 0x000fca00078e00ff */
[----:B------:R-:W-:Y:S05]  /*3070*/  @!P0 BRA `(.L_x_16) ;  /* 0x00000014009c8947 */ /* 0x000fea0003800000 */
[----:B------:R-:W0:Y:S01]  /*3080*/  LDC R8, c[0x0][0x394] ;  /* 0x0000e500ff087b82 */ /* 0x000e220000000800 */
[----:B------:R-:W-:Y:S01]  /*3090*/  BSSY.RECONVERGENT B1, `(.L_x_17) ;  /* 0x0000163000017945 */ /* 0x000fe20003800200 */
[----:B------:R-:W-:Y:S01]  /*30a0*/  IMAD.MOV.U32 R2, RZ, RZ, RZ ;  /* 0x000000ffff027224 */ /* 0x000fe200078e00ff */
[----:B------:R-:W-:Y:S01]  /*30b0*/  CS2R R4, SRZ ;  /* 0x0000000000047805 */ /* 0x000fe2000001ff00 */
[----:B------:R-:W-:Y:S02]  /*30c0*/  IMAD.MOV.U32 R3, RZ, RZ, 0x1 ;  /* 0x00000001ff037424 */ /* 0x000fe400078e00ff */
[----:B------:R-:W-:Y:S02]  /*30d0*/  IMAD.MOV.U32 R6, RZ, RZ, R26 ;  /* 0x000000ffff067224 */ /* 0x000fe400078e001a */
[----:B------:R-:W-:Y:S01]  /*30e0*/  IMAD.MOV.U32 R7, RZ, RZ, RZ ;  /* 0x000000ffff077224 */ /* 0x000fe200078e00ff */
[----:B0-----:R-:W-:-:S07]  /*30f0*/  SHF.R.S32.HI R8, RZ, 0x1f, R8 ;  /* 0x0000001fff087819 */ /* 0x001fce0000011408 */
.L_x_22:
[----:B------:R-:W-:Y:S01]  /*3100*/  LOP3.LUT R9, R6, 0x1, RZ, 0xc0, !PT ;  /* 0x0000000106097812 */ /* 0x000fe200078ec0ff */
[----:B------:R-:W-:Y:S03]  /*3110*/  BSSY.RECONVERGENT B2, `(.L_x_18) ;  /* 0x00000b9000027945 */ /* 0x000fe60003800200 */
        /* <DEDUP_REMOVED lines=10> */
[----:B------:R-:W-:-:S04]  /*31c0*/  IADD3.X R10, P0, PT, RZ, R9, RZ, P0, !PT ;  /* 0x00000009ff0a7210 */ /* 0x000fc8000071e4ff */
        /* <DEDUP_REMOVED lines=11> */
[----:B------:R-:W-:Y:S01]  /*3280*/  SEL R16, R14, R15, !P3 ;  /* 0x0000000f0e107207 */ /* 0x000fe20005800000 */
[----:B------:R-:W-:Y:S01]  /*3290*/  IMAD.U32 R15, RZ, RZ, UR4 ;  /* 0x00000004ff0f7e24 */ /* 0x000fe2000f8e00ff */
[----:B------:R-:W-:Y:S01]  /*32a0*/  SEL R13, R20, R14, !P3 ;  /* 0x0000000e140d7207 */ /* 0x000fe20005800000 */
[----:B------:R-:W-:Y:S01]  /*32b0*/  UMOV UR4, URZ ;  /* 0x000000ff00047c82 */ /* 0x000fe20008000000 */
[----:B------:R-:W0:Y:S01]  /*32c0*/  FLO.U32 R9, R16 ;  /* 0x0000001000097300 */ /* 0x000e2200000e0000 */
[----:B------:R-:W-:Y:S01]  /*32d0*/  SEL R21, R12, RZ, P4 ;  /* 0x000000ff0c157207 */ /* 0x000fe20002000000 */
[----:B------:R-:W-:-:S03]  /*32e0*/  IMAD.MOV.U32 R12, RZ, RZ, RZ ;  /* 0x000000ffff0c7224 */ /* 0x000fc600078e00ff */
[----:B------:R-:W-:Y:S02]  /*32f0*/  SEL R20, R21, R20, !P3 ;  /* 0x0000001415147207 */ /* 0x000fe40005800000 */
[----:B0-----:R-:W-:-:S04]  /*3300*/  IADD3 R9, PT, PT, -R9, 0x1f, RZ ;  /* 0x0000001f09097810 */ /* 0x001fc80007ffe1ff */
[-C--:B------:R-:W-:Y:S01]  /*3310*/  SHF.L.W.U32.HI R10, R13, R9.reuse, R16 ;  /* 0x000000090d0a7219 */ /* 0x080fe20000010e10 */
[----:B------:R-:W-:Y:S01]  /*3320*/  IMAD.MOV.U32 R16, RZ, RZ, 0x0 ;  /* 0x00000000ff107424 */ /* 0x000fe200078e00ff */
        /* <DEDUP_REMOVED lines=41> */
[----:B------:R-:W-:Y:S01]  /*35c0*/  IMAD.WIDE.U32 R14, R11, R2, R14 ;  /* 0x000000020b0e7225 */ /* 0x000fe200078e000e */
[----:B------:R-:W-:-:S03]  /*35d0*/  VIMNMX.U32 R27, PT, PT, R25, -0x2, PT ;  /* 0xfffffffe191b7848 */ /* 0x000fc60003fe0000 */
[----:B------:R-:W-:Y:S02]  /*35e0*/  IMAD R19, R11, R4, R18 ;  /* 0x000000040b137224 */ /* 0x000fe400078e0212 */
[----:B------:R-:W-:Y:S02]  /*35f0*/  IMAD R2, R22, R3, RZ ;  /* 0x0000000316027224 */ /* 0x000fe400078e02ff */
[----:B------:R-:W-:Y:S02]  /*3600*/  IMAD.IADD R15, R15, 0x1, R19 ;  /* 0x000000010f0f7824 */ /* 0x000fe400078e0213 */
[----:B------:R-:W-:-:S04]  /*3610*/  IMAD.HI.U32 R18, R25, R13, RZ ;  /* 0x0000000d19127227 */ /* 0x000fc800078e00ff */
[C---:B------:R-:W-:Y:S02]  /*3620*/  IMAD R5, R0.reuse, R5, R2 ;  /* 0x0000000500057224 */ /* 0x040fe400078e0202 */
[----:B------:R-:W-:Y:S01]  /*3630*/  IMAD.WIDE.U32 R14, R0, R3, R14 ;  /* 0x00000003000e7225 */ /* 0x000fe200078e000e */
[----:B------:R-:W-:-:S03]  /*3640*/  LOP3.LUT R3, RZ, R17, RZ, 0x33, !PT ;  /* 0x00000011ff037212 */ /* 0x000fc600078e33ff */
[----:B------:R-:W-:Y:S01]  /*3650*/  IMAD.MOV.U32 R19, RZ, RZ, RZ ;  /* 0x000000ffff137224 */ /* 0x000fe200078e00ff */
[----:B------:R-:W-:Y:S01]  /*3660*/  IADD3.X R4, P1, PT, RZ, R3, RZ, P1, !PT ;  /* 0x00000003ff047210 */ /* 0x000fe20000f3e4ff */
[----:B------:R-:W-:Y:S01]  /*3670*/  IMAD.IADD R2, R15, 0x1, R5 ;  /* 0x000000010f027824 */ /* 0x000fe200078e0205 */
[----:B------:R-:W-:Y:S01]  /*3680*/  LOP3.LUT R3, RZ, R14, RZ, 0x33, !PT ;  /* 0x0000000eff037212 */ /* 0x000fe200078e33ff */
[----:B------:R-:W-:-:S03]  /*3690*/  IMAD.WIDE.U32 R18, R10, R25, R18 ;  /* 0x000000190a127225 */ /* 0x000fc600078e0012 */
[----:B------:R-:W-:Y:S01]  /*36a0*/  ISETP.GE.AND P2, PT, R2, RZ, PT ;  /* 0x000000ff0200720c */ /* 0x000fe20003f46270 */
[----:B------:R-:W-:Y:S01]  /*36b0*/  IMAD.MOV R5, RZ, RZ, -R16 ;  /* 0x000000ffff057224 */ /* 0x000fe200078e0a10 */
[----:B------:R-:W-:Y:S02]  /*36c0*/  IADD3 RZ, P0, PT, R13, R18, RZ ;  /* 0x000000120dff7210 */ /* 0x000fe40007f1e0ff */
[----:B------:R-:W-:Y:S02]  /*36d0*/  SEL R18, RZ, 0x40, P4 ;  /* 0x00000040ff127807 */ /* 0x000fe40002000000 */
[----:B------:R-:W-:Y:S02]  /*36e0*/  SEL R24, R5, R16, !P2 ;  /* 0x0000001005187207 */ /* 0x000fe40005000000 */
[----:B------:R-:W-:Y:S02]  /*36f0*/  IADD3.X RZ, P0, PT, R10, R19, RZ, P0, !PT ;  /* 0x000000130aff7210 */ /* 0x000fe4000071e4ff */
[----:B------:R-:W-:-:S02]  /*3700*/  IADD3.X R5, P1, PT, RZ, R3, RZ, P1, !PT ;  /* 0x00000003ff057210 */ /* 0x000fc40000f3e4ff */
[----:B------:R-:W-:Y:S02]  /*3710*/  LOP3.LUT R16, RZ, R2, RZ, 0x33, !PT ;  /* 0x00000002ff107212 */ /* 0x000fe400078e33ff */
[----:B------:R-:W-:Y:S02]  /*3720*/  SEL R19, RZ, 0x20, P3 ;  /* 0x00000020ff137807 */ /* 0x000fe40001800000 */
[----:B------:R-:W-:Y:S01]  /*3730*/  SEL R4, R4, R17, !P2 ;  /* 0x0000001104047207 */ /* 0x000fe20005000000 */
[----:B------:R-:W-:Y:S01]  /*3740*/  IMAD.X R17, RZ, RZ, R16, P1 ;  /* 0x000000ffff117224 */ /* 0x000fe200008e0610 */
[----:B------:R-:W-:Y:S02]  /*3750*/  IADD3 R3, PT, PT, R9, R19, R18 ;  /* 0x0000001309037210 */ /* 0x000fe40007ffe012 */
[----:B------:R-:W-:Y:S01]  /*3760*/  SEL R18, R21, RZ, P3 ;  /* 0x000000ff15127207 */ /* 0x000fe20001800000 */
[----:B------:R-:W-:Y:S01]  /*3770*/  @!P0 VIADD R25, R27, 0x1 ;  /* 0x000000011b198836 */ /* 0x000fe20000000000 */
[----:B------:R-:W-:-:S02]  /*3780*/  LOP3.LUT R21, R9, 0x1f, RZ, 0xc0, !PT ;  /* 0x0000001f09157812 */ /* 0x000fc400078ec0ff */
[----:B------:R-:W-:Y:S02]  /*3790*/  SEL R28, R5, R14, !P2 ;  /* 0x0000000e051c7207 */ /* 0x000fe40005000000 */
[----:B------:R-:W-:Y:S02]  /*37a0*/  SEL R30, R17, R2, !P2 ;  /* 0x00000002111e7207 */ /* 0x000fe40005000000 */
[----:B------:R-:W-:Y:S02]  /*37b0*/  SHF.L.W.U32.HI R19, R18, R9, R20 ;  /* 0x0000000912137219 */ /* 0x000fe40000010e14 */
[C---:B------:R-:W-:Y:S02]  /*37c0*/  SHF.L.U32 R16, R24.reuse, R21, RZ ;  /* 0x0000001518107219 */ /* 0x040fe400000006ff */
[----:B------:R-:W-:Y:S02]  /*37d0*/  SHF.L.W.U32.HI R17, R24, R9, R4 ;  /* 0x0000000918117219 */ /* 0x000fe40000010e04 */
[----:B------:R-:W-:-:S02]  /*37e0*/  SHF.L.U32 R18, R18, R21, RZ ;  /* 0x0000001512127219 */ /* 0x000fc400000006ff */
[-C--:B------:R-:W-:Y:S02]  /*37f0*/  SHF.L.W.U32.HI R20, R4, R9.reuse, R28 ;  /* 0x0000000904147219 */ /* 0x080fe40000010e1c */
[-C--:B------:R-:W-:Y:S02]  /*3800*/  SHF.L.W.U32.HI R27, R28, R9.reuse, R30 ;  /* 0x000000091c1b7219 */ /* 0x080fe40000010e1e */
[----:B------:R-:W-:-:S07]  /*3810*/  SHF.L.W.U32.HI R24, R30, R9, RZ ;  /* 0x000000091e187219 */ /* 0x000fce0000010eff */
.L_x_20:
        /* <DEDUP_REMOVED lines=47> */
[-C--:B------:R-:W-:Y:S02]  /*3b10*/  SHF.R.W.U32 R20, R20, R9.reuse, R27 ;  /* 0x0000000914147219 */ /* 0x080fe40000001e1b */
[----:B------:R-:W-:Y:S02]  /*3b20*/  ISETP.GT.AND.EX P0, PT, R2, -0x1, PT, P0 ;  /* 0xffffffff0200780c */ /* 0x000fe40003f04300 */
        /* <DEDUP_REMOVED lines=23> */
.L_x_19:
[----:B------:R-:W-:Y:S05]  /*3ca0*/  BSYNC.RECONVERGENT B2 ;  /* 0x0000000000027941 */ /* 0x000fea0003800200 */
.L_x_18:
[----:B------:R-:W0:Y:S01]  /*3cb0*/  LDC.64 R12, c[0x0][0x390] ;  /* 0x0000e400ff0c7b82 */ /* 0x000e220000000a00 */
[----:B------:R-:W-:Y:S01]  /*3cc0*/  LOP3.LUT R14, RZ, R8, RZ, 0x33, !PT ;  /* 0x00000008ff0e7212 */ /* 0x000fe200078e33ff */
[----:B------:R-:W-:Y:S01]  /*3cd0*/  UMOV UR4, 0x4321 ;  /* 0x0000432100047882 */ /* 0x000fe20000000000 */
[----:B------:R-:W-:Y:S02]  /*3ce0*/  IMAD.MOV.U32 R17, RZ, RZ, 0x4b800000 ;  /* 0x4b800000ff117424 */ /* 0x000fe400078e00ff */
[----:B------:R-:W-:Y:S02]  /*3cf0*/  IMAD.MOV.U32 R18, RZ, RZ, 0x0 ;  /* 0x00000000ff127424 */ /* 0x000fe400078e00ff */
[----:B------:R-:W-:Y:S01]  /*3d00*/  IMAD.MOV.U32 R19, RZ, RZ, -0x80000000 ;  /* 0x80000000ff137424 */ /* 0x000fe200078e00ff */
[----:B0-----:R-:W-:Y:S02]  /*3d10*/  IADD3 RZ, P0, PT, RZ, -R12, RZ ;  /* 0x8000000cffff7210 */ /* 0x001fe40007f1e0ff */
[----:B------:R-:W-:-:S02]  /*3d20*/  LOP3.LUT R9, RZ, R13, RZ, 0x33, !PT ;  /* 0x0000000dff097212 */ /* 0x000fc400078e33ff */
[----:B------:R-:W-:Y:S02]  /*3d30*/  ISETP.GE.AND P1, PT, R13, RZ, PT ;  /* 0x000000ff0d00720c */ /* 0x000fe40003f26270 */
[----:B------:R-:W-:-:S04]  /*3d40*/  IADD3.X R10, P0, PT, RZ, R9, RZ, P0, !PT ;  /* 0x00000009ff0a7210 */ /* 0x000fc8000071e4ff */
[----:B------:R-:W-:Y:S02]  /*3d50*/  IADD3.X R9, P0, PT, RZ, R14, RZ, P0, !PT ;  /* 0x0000000eff097210 */ /* 0x000fe4000071e4ff */
[----:B------:R-:W-:Y:S01]  /*3d60*/  SEL R10, R10, R13, !P1 ;  /* 0x0000000d0a0a7207 */ /* 0x000fe20004800000 */
[----:B------:R-:W-:Y:S01]  /*3d70*/  IMAD.U32 R13, RZ, RZ, UR4 ;  /* 0x00000004ff0d7e24 */ /* 0x000fe2000f8e00ff */
[----:B------:R-:W-:Y:S01]  /*3d80*/  LOP3.LUT R9, R8, R9, RZ, 0xc0, !PT ;  /* 0x0000000908097212 */ /* 0x000fe200078ec0ff */
[----:B------:R-:W-:Y:S01]  /*3d90*/  IMAD.X R15, RZ, RZ, R14, P0 ;  /* 0x000000ffff0f7224 */ /* 0x000fe200000e060e */
[----:B------:R-:W-:Y:S01]  /*3da0*/  UMOV UR4, URZ ;  /* 0x000000ff00047c82 */ /* 0x000fe20008000000 */
[----:B------:R-:W-:-:S03]  /*3db0*/  @!P1 IMAD.MOV R12, RZ, RZ, -R12 ;  /* 0x000000ffff0c9224 */ /* 0x000fc600078e0a0c */
[----:B------:R-:W-:-:S04]  /*3dc0*/  LOP3.LUT R15, R8, R15, RZ, 0xc0, !PT ;  /* 0x0000000f080f7212 */ /* 0x000fc800078ec0ff */
[----:B------:R-:W-:-:S04]  /*3dd0*/  LOP3.LUT P3, RZ, R15, R9, RZ, 0xfc, !PT ;  /* 0x000000090fff7212 */ /* 0x000fc8000786fcff */
[----:B------:R-:W-:Y:S02]  /*3de0*/  SEL R15, R10, R15, !P3 ;  /* 0x0000000f0a0f7207 */ /* 0x000fe40005800000 */
[----:B------:R-:W-:Y:S02]  /*3df0*/  SEL R14, R12, R9, !P3 ;  /* 0x000000090c0e7207 */ /* 0x000fe40005800000 */
[----:B------:R-:W-:-:S04]  /*3e00*/  ISETP.NE.AND P2, PT, R15, RZ, PT ;  /* 0x000000ff0f00720c */ /* 0x000fc80003f45270 */
[----:B------:R-:W-:Y:S02]  /*3e10*/  SEL R16, R14, R15, !P2 ;  /* 0x0000000f0e107207 */ /* 0x000fe40005000000 */
[----:B------:R-:W-:Y:S02]  /*3e20*/  SEL R15, R10, RZ, P3 ;  /* 0x000000ff0a0f7207 */ /* 0x000fe40001800000 */
[----:B------:R-:W0:Y:S02]  /*3e30*/  FLO.U32 R9, R16 ;  /* 0x0000001000097300 */ /* 0x000e2400000e0000 */
[----:B------:R-:W-:Y:S02]  /*3e40*/  SEL R14, R15, R14, !P2 ;  /* 0x0000000e0f0e7207 */ /* 0x000fe40005000000 */
[----:B0-----:R-:W-:-:S04]  /*3e50*/  IADD3 R9, PT, PT, -R9, 0x1f, RZ ;  /* 0x0000001f09097810 */ /* 0x001fc80007ffe1ff */
[----:B------:R-:W-:-:S04]  /*3e60*/  SHF.L.W.U32.HI R10, R14, R9, R16 ;  /* 0x000000090e0a7219 */ /* 0x000fc80000010e10 */
[----:B------:R-:W-:-:S04]  /*3e70*/  PRMT R13, R10, R13, 0x3f ;  /* 0x0000003f0a0d7416 */ /* 0x000fc8000000000d */
[C---:B------:R-:W-:Y:S02]  /*3e80*/  FSETP.GEU.AND P0, PT, |R13|.reuse, 1.175494350822287508e-38, PT ;  /* 0x008000000d00780b */ /* 0x040fe40003f0e200 */
[----:B------:R-:W-:Y:S02]  /*3e90*/  FSETP.GT.AND P1, PT, |R13|, 8.50705917302346158658e+37, PT ;  /* 0x7e8000000d00780b */ /* 0x000fe40003f24200 */
[----:B------:R-:W-:-:S04]  /*3ea0*/  FSEL R17, R17, 1, !P0 ;  /* 0x3f80000011117808 */ /* 0x000fc80004000000 */
[----:B------:R-:W-:-:S05]  /*3eb0*/  FSEL R16, R17, 0.25, !P1 ;  /* 0x3e80000011107808 */ /* 0x000fca0004800000 */
[----:B------:R-:W-:Y:S01]  /*3ec0*/  FMUL R20, R13, R16 ;  /* 0x000000100d147220 */ /* 0x000fe20000400000 */
[----:B------:R-:W-:-:S03]  /*3ed0*/  SEL R13, R12, RZ, P3 ;  /* 0x000000ff0c0d7207 */ /* 0x000fc60001800000 */
[----:B------:R-:W0:Y:S01]  /*3ee0*/  MUFU.RCP R17, R20 ;  /* 0x0000001400117308 */ /* 0x000e220000001000 */
[C---:B------:R-:W-:Y:S02]  /*3ef0*/  SEL R12, R13.reuse, R15, !P2 ;  /* 0x0000000f0d0c7207 */ /* 0x040fe40005000000 */
[----:B------:R-:W-:Y:S02]  /*3f00*/  SEL R13, R13, RZ, P2 ;  /* 0x000000ff0d0d7207 */ /* 0x000fe40001000000 */
[----:B------:R-:W-:Y:S01]  /*3f10*/  SHF.L.W.U32.HI R15, R12, R9, R14 ;  /* 0x000000090c0f7219 */ /* 0x000fe20000010e0e */
[----:B------:R-:W-:Y:S02]  /*3f20*/  IMAD.MOV.U32 R14, RZ, RZ, RZ ;  /* 0x000000ffff0e7224 */ /* 0x000fe400078e00ff */
        /* <DEDUP_REMOVED lines=33> */
[-C--:B------:R-:W-:Y:S02]  /*4140*/  IMAD R23, R22, R11.reuse, R23 ;  /* 0x0000000b16177224 */ /* 0x080fe400078e0217 */
[----:B------:R-:W-:-:S04]  /*4150*/  IMAD.WIDE.U32 R18, R0, R11, R18 ;  /* 0x0000000b00127225 */ /* 0x000fc800078e0012 */
[----:B------:R-:W-:-:S04]  /*4160*/  IMAD.WIDE.U32 R20, R10, R17, R20 ;  /* 0x000000110a147225 */ /* 0x000fc800078e0014 */
[----:B------:R-:W-:Y:S01]  /*4170*/  IMAD.IADD R19, R19, 0x1, R23 ;  /* 0x0000000113137824 */ /* 0x000fe200078e0217 */
[----:B------:R-:W-:Y:S01]  /*4180*/  IADD3 RZ, P0, PT, R15, R20, RZ ;  /* 0x000000140fff7210 */ /* 0x000fe20007f1e0ff */
[----:B------:R-:W-:-:S03]  /*4190*/  IMAD.WIDE.U32 R18, R0, R11, R18 ;  /* 0x0000000b00127225 */ /* 0x000fc600078e0012 */
[----:B------:R-:W-:Y:S02]  /*41a0*/  IADD3.X RZ, P0, PT, R10, R21, RZ, P0, !PT ;  /* 0x000000150aff7210 */ /* 0x000fe4000071e4ff */
[----:B------:R-:W-:Y:S01]  /*41b0*/  SEL R0, RZ, 0x40, P3 ;  /* 0x00000040ff007807 */ /* 0x000fe20001800000 */
[----:B------:R-:W-:Y:S01]  /*41c0*/  IMAD.IADD R22, R23, 0x1, R19 ;  /* 0x0000000117167824 */ /* 0x000fe200078e0213 */
[----:B------:R-:W-:Y:S02]  /*41d0*/  SEL R11, RZ, 0x20, P2 ;  /* 0x00000020ff0b7807 */ /* 0x000fe40001000000 */
[-C--:B------:R-:W-:Y:S02]  /*41e0*/  SHF.L.W.U32.HI R20, R24, R9.reuse, R18 ;  /* 0x0000000918147219 */ /* 0x080fe40000010e12 */
[----:B------:R-:W-:Y:S02]  /*41f0*/  SHF.L.W.U32.HI R21, R18, R9, R22 ;  /* 0x0000000912157219 */ /* 0x000fe40000010e16 */
[----:B------:R-:W-:-:S02]  /*4200*/  LOP3.LUT R18, R9, 0x1f, RZ, 0xc0, !PT ;  /* 0x0000001f09127812 */ /* 0x000fc400078ec0ff */
[----:B------:R-:W-:Y:S02]  /*4210*/  VIMNMX.U32 R23, PT, PT, R17, -0x2, PT ;  /* 0xfffffffe11177848 */ /* 0x000fe40003fe0000 */
[----:B------:R-:W-:Y:S02]  /*4220*/  IADD3 R0, PT, PT, R9, R11, R0 ;  /* 0x0000000b09007210 */ /* 0x000fe40007ffe000 */
[CC--:B------:R-:W-:Y:S01]  /*4230*/  SHF.L.W.U32.HI R11, R16.reuse, R9.reuse, R24 ;  /* 0x00000009100b7219 */ /* 0x0c0fe20000010e18 */
[----:B------:R-:W-:Y:S01]  /*4240*/  @!P0 VIADD R17, R23, 0x1 ;  /* 0x0000000117118836 */ /* 0x000fe20000000000 */
[-C--:B------:R-:W-:Y:S02]  /*4250*/  SHF.L.U32 R16, R16, R18.reuse, RZ ;  /* 0x0000001210107219 */ /* 0x080fe400000006ff */
[C---:B------:R-:W-:Y:S02]  /*4260*/  SHF.L.W.U32.HI R19, R13.reuse, R9, R12 ;  /* 0x000000090d137219 */ /* 0x040fe40000010e0c */
[----:B------:R-:W-:-:S02]  /*4270*/  SHF.L.U32 R18, R13, R18, RZ ;  /* 0x000000120d127219 */ /* 0x000fc400000006ff */
[----:B------:R-:W-:-:S07]  /*4280*/  SHF.L.W.U32.HI R22, R22, R9, RZ ;  /* 0x0000000916167219 */ /* 0x000fce0000010eff */
.L_x_21:
        /* <DEDUP_REMOVED lines=47> */
[-C--:B------:R-:W-:Y:S02]  /*4580*/  SHF.R.W.U32 R20, R20, R9.reuse, R21 ;  /* 0x0000000914147219 */ /* 0x080fe40000001e15 */
[----:B------:R-:W-:Y:S02]  /*4590*/  ISETP.GT.U32.AND.EX P0, PT, R7, RZ, PT, P0 ;  /* 0x000000ff0700720c */ /* 0x000fe40003f04100 */
[----:B------:R-:W-:-:S02]  /*45a0*/  SHF.R.W.U32 R21, R21, R9, R22 ;  /* 0x0000000915157219 */ /* 0x000fc40000001e16 */
[----:B------:R-:W-:Y:S02]  /*45b0*/  SHF.R.W.U32 R22, R22, R9, RZ ;  /* 0x0000000916167219 */ /* 0x000fe40000001eff */
[----:B------:R-:W-:Y:S02]  /*45c0*/  ISETP.NE.AND P1, PT, R0, 0x80, PT ;  /* 0x000000800000780c */ /* 0x000fe40003f25270 */
[----:B------:R-:W-:Y:S02]  /*45d0*/  SEL R23, R23, R20, !P5 ;  /* 0x0000001417177207 */ /* 0x000fe40006800000 */
[----:B------:R-:W-:Y:S02]  /*45e0*/  SEL R20, R20, R21, !P5 ;  /* 0x0000001514147207 */ /* 0x000fe40006800000 */
[----:B------:R-:W-:Y:S02]  /*45f0*/  SEL R0, R21, R22, !P5 ;  /* 0x0000001615007207 */ /* 0x000fe40006800000 */
[----:B------:R-:W-:-:S02]  /*4600*/  SEL R9, R22, RZ, !P5 ;  /* 0x000000ff16097207 */ /* 0x000fc40006800000 */
[----:B------:R-:W-:Y:S02]  /*4610*/  SEL R11, R23, R0, !P6 ;  /* 0x00000000170b7207 */ /* 0x000fe40007000000 */
[----:B------:R-:W-:Y:S02]  /*4620*/  SEL R20, R20, R9, !P6 ;  /* 0x0000000914147207 */ /* 0x000fe40007000000 */
        /* <DEDUP_REMOVED lines=9> */
[----:B------:R-:W-:Y:S05]  /*46c0*/  BSYNC.RECONVERGENT B1 ;  /* 0x0000000000017941 */ /* 0x000fea0003800200 */
.L_x_17:
[--C-:B------:R-:W-:Y:S02]  /*46d0*/  SHF.R.S32.HI R2, RZ, 0x1f, R5.reuse ;  /* 0x0000001fff027819 */ /* 0x100fe40000011405 */
[----:B------:R-:W-:-:S07]  /*46e0*/  SHF.R.S32.HI R10, RZ, 0x1f, R5 ;  /* 0x0000001fff0a7819 */ /* 0x000fce0000011405 */
.L_x_16:
[----:B------:R-:W-:Y:S05]  /*46f0*/  BSYNC.RECONVERGENT B0 ;  /* 0x0000000000007941 */ /* 0x000fea0003800200 */
.L_x_15:
[----:B------:R-:W0:Y:S01]  /*4700*/  LDC.64 R12, c[0x0][0x390] ;  /* 0x0000e400ff0c7b82 */ /* 0x000e220000000a00 */
[----:B------:R-:W-:Y:S01]  /*4710*/  UMOV UR4, 0x4321 ;  /* 0x0000432100047882 */ /* 0x000fe20000000000 */
[----:B------:R-:W-:Y:S01]  /*4720*/  IMAD.MOV.U32 R8, RZ, RZ, 0x4b800000 ;  /* 0x4b800000ff087424 */ /* 0x000fe200078e00ff */
[----:B------:R-:W1:Y:S01]  /*4730*/  LDCU.64 UR8, c[0x0][0x388] ;  /* 0x00007100ff0877ac */ /* 0x000e620008000a00 */
[----:B------:R-:W-:Y:S02]  /*4740*/  IMAD.MOV.U32 R14, RZ, RZ, 0x0 ;  /* 0x00000000ff0e7424 */ /* 0x000fe400078e00ff */
[----:B------:R-:W-:Y:S01]  /*4750*/  IMAD.MOV.U32 R15, RZ, RZ, -0x80000000 ;  /* 0x80000000ff0f7424 */ /* 0x000fe200078e00ff */
[----:B-1----:R-:W-:Y:S01]  /*4760*/  USHF.R.S32.HI UR5, URZ, 0x1f, UR9 ;  /* 0x0000001fff057899 */ /* 0x002fe20008011409 */
[----:B0-----:R-:W-:Y:S02]  /*4770*/  IADD3 RZ, P0, PT, RZ, -R12, RZ ;  /* 0x8000000cffff7210 */ /* 0x001fe40007f1e0ff */
[----:B------:R-:W-:-:S02]  /*4780*/  LOP3.LUT R4, RZ, R13, RZ, 0x33, !PT ;  /* 0x0000000dff047212 */ /* 0x000fc400078e33ff */
[----:B------:R-:W-:Y:S02]  /*4790*/  SHF.R.S32.HI R0, RZ, 0x1f, R13 ;  /* 0x0000001fff007819 */ /* 0x000fe4000001140d */
[----:B------:R-:W-:Y:S02]  /*47a0*/  IADD3.X R4, P0, PT, RZ, R4, RZ, P0, !PT ;  /* 0x00000004ff047210 */ /* 0x000fe4000071e4ff */
[----:B------:R-:W-:Y:S02]  /*47b0*/  LOP3.LUT R6, RZ, R0, RZ, 0x33, !PT ;  /* 0x00000000ff067212 */ /* 0x000fe400078e33ff */
[----:B------:R-:W-:Y:S02]  /*47c0*/  ISETP.GE.AND P1, PT, R13, RZ, PT ;  /* 0x000000ff0d00720c */ /* 0x000fe40003f26270 */
[----:B------:R-:W-:Y:S02]  /*47d0*/  IADD3.X R7, P0, PT, RZ, R6, RZ, P0, !PT ;  /* 0x00000006ff077210 */ /* 0x000fe4000071e4ff */
[----:B------:R-:W-:-:S02]  /*47e0*/  SEL R4, R4, R13, !P1 ;  /* 0x0000000d04047207 */ /* 0x000fc40004800000 */
[----:B------:R-:W-:Y:S01]  /*47f0*/  LOP3.LUT R7, R0, R7, RZ, 0xc0, !PT ;  /* 0x0000000700077212 */ /* 0x000fe200078ec0ff */
[----:B------:R-:W-:-:S05]  /*4800*/  IMAD.X R9, RZ, RZ, R6, P0 ;  /* 0x000000ffff097224 */ /* 0x000fca00000e0606 */
[----:B------:R-:W-:Y:S01]  /*4810*/  LOP3.LUT R9, R0, R9, RZ, 0xc0, !PT ;  /* 0x0000000900097212 */ /* 0x000fe200078ec0ff */
[----:B------:R-:W-:-:S03]  /*4820*/  @!P1 IMAD.MOV R12, RZ, RZ, -R12 ;  /* 0x000000ffff0c9224 */ /* 0x000fc600078e0a0c */
        /* <DEDUP_REMOVED lines=11> */
[----:B0-----:R-:W-:Y:S01]  /*48e0*/  IADD3 R0, PT, PT, -R7, 0x1f, RZ ;  /* 0x0000001f07007810 */ /* 0x001fe20007ffe1ff */
[----:B------:R-:W-:Y:S01]  /*48f0*/  IMAD.U32 R7, RZ, RZ, UR4 ;  /* 0x00000004ff077e24 */ /* 0x000fe2000f8e00ff */
[----:B------:R-:W-:Y:S02]  /*4900*/  USHF.R.S32.HI UR4, URZ, 0x1f, UR9 ;  /* 0x0000001fff047899 */ /* 0x000fe40008011409 */
[----:B------:R-:W-:-:S04]  /*4910*/  SHF.L.W.U32.HI R4, R6, R0, R9 ;  /* 0x0000000006047219 */ /* 0x000fc80000010e09 */
[----:B------:R-:W-:-:S04]  /*4920*/  PRMT R7, R4, R7, 0x3f ;  /* 0x0000003f04077416 */ /* 0x000fc80000000007 */
[C---:B------:R-:W-:Y:S02]  /*4930*/  FSETP.GEU.AND P0, PT, |R7|.reuse, 1.175494350822287508e-38, PT ;  /* 0x008000000700780b */ /* 0x040fe40003f0e200 */
[----:B------:R-:W-:Y:S02]  /*4940*/  FSETP.GT.AND P1, PT, |R7|, 8.50705917302346158658e+37, PT ;  /* 0x7e8000000700780b */ /* 0x000fe40003f24200 */
[----:B------:R-:W-:-:S04]  /*4950*/  FSEL R8, R8, 1, !P0 ;  /* 0x3f80000008087808 */ /* 0x000fc80004000000 */
[----:B------:R-:W-:-:S05]  /*4960*/  FSEL R8, R8, 0.25, !P1 ;  /* 0x3e80000008087808 */ /* 0x000fca0004800000 */
[----:B------:R-:W-:Y:S01]  /*4970*/  FMUL R13, R7, R8 ;  /* 0x00000008070d7220 */ /* 0x000fe20000400000 */
[-C--:B------:R-:W-:Y:S01]  /*4980*/  SHF.L.W.U32.HI R7, R11, R0.reuse, R6 ;  /* 0x000000000b077219 */ /* 0x080fe20000010e06 */
[----:B------:R-:W-:Y:S01]  /*4990*/  IMAD.MOV.U32 R6, RZ, RZ, RZ ;  /* 0x000000ffff067224 */ /* 0x000fe200078e00ff */
[----:B------:R-:W-:-:S03]  /*49a0*/  SHF.L.W.U32.HI R11, R12, R0, R11 ;  /* 0x000000000c0b7219 */ /* 0x000fc60000010e0b */
        /* <DEDUP_REMOVED lines=14> */
[----:B------:R-:W-:Y:S01]  /*4a90*/  IMAD.WIDE.U32 R14, R5, UR8, RZ ;  /* 0x00000008050e7c25 */ /* 0x000fe2000f8e00ff */
[----:B------:R-:W-:Y:S02]  /*4aa0*/  IADD3 RZ, P4, PT, R8, R13, RZ ;  /* 0x0000000d08ff7210 */ /* 0x000fe40007f9e0ff */
[----:B------:R-:W-:Y:S02]  /*4ab0*/  SEL R17, R17, RZ, P1 ;  /* 0x000000ff11117207 */ /* 0x000fe40000800000 */
[----:B------:R-:W-:Y:S01]  /*4ac0*/  IADD3.X R8, P0, PT, R9, R19, RZ, P4, !PT ;  /* 0x0000001309087210 */ /* 0x000fe2000271e4ff */
[----:B------:R-:W-:Y:S01]  /*4ad0*/  IMAD.WIDE.U32 R14, P1, R3, UR9, R14 ;  /* 0x00000009030e7c25 */ /* 0x000fe2000f82000e */
[----:B------:R-:W-:Y:S02]  /*4ae0*/  SHF.R.U32.HI R19, RZ, 0x1f, R19 ;  /* 0x0000001fff137819 */ /* 0x000fe40000011613 */
[----:B------:R-:W-:Y:S01]  /*4af0*/  IADD3 R18, P4, PT, R17, R8, RZ ;  /* 0x0000000811127210 */ /* 0x000fe20007f9e0ff */
[----:B------:R-:W-:Y:S01]  /*4b00*/  IMAD.WIDE.U32 R8, R3, UR8, RZ ;  /* 0x0000000803087c25 */ /* 0x000fe2000f8e00ff */
[----:B------:R-:W-:-:S02]  /*4b10*/  LOP3.LUT R19, R19, 0x1, RZ, 0x3c, !PT ;  /* 0x0000000113137812 */ /* 0x000fc400078e3cff */
[----:B------:R-:W-:Y:S01]  /*4b20*/  SEL R16, RZ, 0x1, !P0 ;  /* 0x00000001ff107807 */ /* 0x000fe20004000000 */
[----:B------:R-:W-:Y:S01]  /*4b30*/  IMAD.X R17, RZ, RZ, RZ, P1 ;  /* 0x000000ffff117224 */ /* 0x000fe200008e06ff */
[----:B------:R-:W-:-:S03]  /*4b40*/  IADD3 R13, P0, PT, R9, R14, RZ ;  /* 0x0000000e090d7210 */ /* 0x000fc60007f1e0ff */
[----:B------:R-:W-:Y:S02]  /*4b50*/  IMAD.X R19, R19, 0x1, R16, P4 ;  /* 0x0000000113137824 */ /* 0x000fe400020e0610 */
[----:B------:R-:W-:-:S03]  /*4b60*/  IMAD.MOV.U32 R16, RZ, RZ, R15 ;  /* 0x000000ffff107224 */ /* 0x000fc600078e000f */
[----:B------:R-:W-:Y:S01]  /*4b70*/  ISETP.NE.AND P1, PT, R19, 0x2, PT ;  /* 0x000000021300780c */ /* 0x000fe20003f25270 */
[----:B------:R-:W-:Y:S01]  /*4b80*/  IMAD.WIDE.U32.X R14, R5, UR9, R16, P0 ;  /* 0x00000009050e7c25 */ /* 0x000fe200080e0410 */
[----:B------:R-:W-:-:S03]  /*4b90*/  SEL R19, RZ, 0x40, P3 ;  /* 0x00000040ff137807 */ /* 0x000fc60001800000 */
[----:B------:R-:W-:Y:S01]  /*4ba0*/  IMAD R16, R5, UR4, RZ ;  /* 0x0000000405107c24 */ /* 0x000fe2000f8e02ff */
[----:B------:R-:W-:Y:S01]  /*4bb0*/  SEL R5, R18, 0xffffffff, P1 ;  /* 0xffffffff12057807 */ /* 0x000fe20000800000 */
[C---:B------:R-:W-:Y:S01]  /*4bc0*/  IMAD.WIDE.U32 R14, R3.reuse, UR4, R14 ;  /* 0x00000004030e7c25 */ /* 0x040fe2000f8e000e */
[----:B------:R-:W-:Y:S01]  /*4bd0*/  IADD3 RZ, P1, PT, RZ, -R8, RZ ;  /* 0x80000008ffff7210 */ /* 0x000fe20007f3e0ff */
[----:B------:R-:W-:Y:S02]  /*4be0*/  UMOV UR4, URZ ;  /* 0x000000ff00047c82 */ /* 0x000fe40008000000 */
[----:B------:R-:W-:Y:S02]  /*4bf0*/  IMAD R9, R3, UR5, R16 ;  /* 0x0000000503097c24 */ /* 0x000fe4000f8e0210 */
[----:B------:R-:W-:Y:S01]  /*4c00*/  IMAD R3, R10, UR8, RZ ;  /* 0x000000080a037c24 */ /* 0x000fe2000f8e02ff */
[----:B------:R-:W-:Y:S01]  /*4c10*/  LOP3.LUT R10, RZ, R13, RZ, 0x33, !PT ;  /* 0x0000000dff0a7212 */ /* 0x000fe200078e33ff */
[----:B------:R-:W-:-:S02]  /*4c20*/  IMAD.IADD R15, R15, 0x1, R9 ;  /* 0x000000010f0f7824 */ /* 0x000fc400078e0209 */
[C---:B------:R-:W-:Y:S01]  /*4c30*/  IMAD R9, R2.reuse, UR9, R3 ;  /* 0x0000000902097c24 */ /* 0x040fe2000f8e0203 */
[----:B------:R-:W-:Y:S01]  /*4c40*/  IADD3.X R10, P1, PT, RZ, R10, RZ, P1, !PT ;  /* 0x0000000aff0a7210 */ /* 0x000fe20000f3e4ff */
[----:B------:R-:W-:Y:S01]  /*4c50*/  IMAD.WIDE.U32 R2, R2, UR8, R14 ;  /* 0x0000000802027c25 */ /* 0x000fe2000f8e000e */
[----:B------:R-:W-:-:S03]  /*4c60*/  SEL R14, RZ, 0x20, P2 ;  /* 0x00000020ff0e7807 */ /* 0x000fc60001000000 */
[----:B------:R-:W-:-:S04]  /*4c70*/  IMAD.HI.U32 R16, R5, R7, RZ ;  /* 0x0000000705107227 */ /* 0x000fc800078e00ff */
[----:B------:R-:W-:Y:S02]  /*4c80*/  IMAD.MOV.U32 R17, RZ, RZ, RZ ;  /* 0x000000ffff117224 */ /* 0x000fe400078e00ff */
[----:B------:R-:W-:Y:S02]  /*4c90*/  IMAD.IADD R9, R3, 0x1, R9 ;  /* 0x0000000103097824 */ /* 0x000fe400078e0209 */
[----:B------:R-:W-:-:S03]  /*4ca0*/  IMAD.WIDE.U32 R16, R4, R5, R16 ;  /* 0x0000000504107225 */ /* 0x000fc600078e0010 */
[----:B------:R-:W-:Y:S01]  /*4cb0*/  ISETP.GE.AND P4, PT, R9, RZ, PT ;  /* 0x000000ff0900720c */ /* 0x000fe20003f86270 */
[----:B------:R-:W-:Y:S01]  /*4cc0*/  IMAD.MOV R15, RZ, RZ, -R8 ;  /* 0x000000ffff0f7224 */ /* 0x000fe200078e0a08 */
[----:B------:R-:W-:Y:S02]  /*4cd0*/  IADD3 RZ, P0, PT, R7, R16, RZ ;  /* 0x0000001007ff7210 */ /* 0x000fe40007f1e0ff */
[----:B------:R-:W-:Y:S02]  /*4ce0*/  VIMNMX.U32 R16, PT, PT, R5, -0x2, PT ;  /* 0xfffffffe05107848 */ /* 0x000fe40003fe0000 */
[----:B------:R-:W-:Y:S02]  /*4cf0*/  SEL R15, R15, R8, !P4 ;  /* 0x000000080f0f7207 */ /* 0x000fe40006000000 */
[----:B------:R-:W-:Y:S02]  /*4d00*/  LOP3.LUT R8, RZ, R2, RZ, 0x33, !PT ;  /* 0x00000002ff087212 */ /* 0x000fe400078e33ff */
[----:B------:R-:W-:-:S02]  /*4d10*/  IADD3.X RZ, P0, PT, R4, R17, RZ, P0, !PT ;  /* 0x0000001104ff7210 */ /* 0x000fc4000071e4ff */
[----:B------:R-:W-:Y:S02]  /*4d20*/  SEL R17, R10, R13, !P4 ;  /* 0x0000000d0a117207 */ /* 0x000fe40006000000 */
[----:B------:R-:W-:Y:S02]  /*4d30*/  IADD3.X R13, P1, PT, RZ, R8, RZ, P1, !PT ;  /* 0x00000008ff0d7210 */ /* 0x000fe40000f3e4ff */
[----:B------:R-:W-:Y:S02]  /*4d40*/  LOP3.LUT R10, RZ, R9, RZ, 0x33, !PT ;  /* 0x00000009ff0a7212 */ /* 0x000fe400078e33ff */
[C---:B------:R-:W-:Y:S02]  /*4d50*/  IADD3 R8, PT, PT, R0.reuse, R14, R19 ;  /* 0x0000000e00087210 */ /* 0x040fe40007ffe013 */
[----:B------:R-:W-:Y:S01]  /*4d60*/  SEL R19, R13, R2, !P4 ;  /* 0x000000020d137207 */ /* 0x000fe20006000000 */
[----:B------:R-:W-:Y:S01]  /*4d70*/  IMAD.X R10, RZ, RZ, R10, P1 ;  /* 0x000000ffff0a7224 */ /* 0x000fe200008e060a */
[----:B------:R-:W-:Y:S01]  /*4d80*/  LOP3.LUT R14, R0, 0x1f, RZ, 0xc0, !PT ;  /* 0x0000001f000e7812 */ /* 0x000fe200078ec0ff */
[----:B------:R-:W-:Y:S01]  /*4d90*/  @!P0 VIADD R5, R16, 0x1 ;  /* 0x0000000110058836 */ /* 0x000fe20000000000 */
[----:B------:R-:W-:-:S02]  /*4da0*/  SHF.L.W.U32.HI R13, R15, R0, R17 ;  /* 0x000000000f0d7219 */ /* 0x000fc40000010e11 */
[----:B------:R-:W-:Y:S02]  /*4db0*/  SEL R21, R10, R9, !P4 ;  /* 0x000000090a157207 */ /* 0x000fe40006000000 */
[-C--:B------:R-:W-:Y:S02]  /*4dc0*/  SHF.L.W.U32.HI R17, R17, R0.reuse, R19 ;  /* 0x0000000011117219 */ /* 0x080fe40000010e13 */
[----:B------:R-:W-:Y:S02]  /*4dd0*/  SHF.L.W.U32.HI R19, R19, R0, R21 ;  /* 0x0000000013137219 */ /* 0x000fe40000010e15 */
[-C--:B------:R-:W-:Y:S02]  /*4de0*/  SHF.L.U32 R12, R12, R14.reuse, RZ ;  /* 0x0000000e0c0c7219 */ /* 0x080fe400000006ff */
[----:B------:R-:W-:Y:S02]  /*4df0*/  SHF.L.U32 R10, R15, R14, RZ ;  /* 0x0000000e0f0a7219 */ /* 0x000fe400000006ff */
[----:B------:R-:W-:-:S07]  /*4e00*/  SHF.L.W.U32.HI R21, R21, R0, RZ ;  /* 0x0000000015157219 */ /* 0x000fce0000010eff */
.L_x_23:
        /* <DEDUP_REMOVED lines=44> */
[----:B------:R-:W-:Y:S01]  /*50d0*/  ISETP.GT.U32.AND P0, PT, R2, -0x1, PT ;  /* 0xffffffff0200780c */ /* 0x000fe20003f04070 */
[----:B------:R-:W0:Y:S01]  /*50e0*/  LDCU.64 UR4, c[0x0][0x3a8] ;  /* 0x00007500ff0477ac */ /* 0x000e220008000a00 */
        /* <DEDUP_REMOVED lines=8> */
[----:B------:R-:W-:Y:S02]  /*5170*/  @P6 SEL R23, R19, R0, !P5 ;  /* 0x0000000013176207 */ /* 0x000fe40006800000 */
[----:B------:R-:W-:Y:S02]  /*5180*/  @P6 SEL R2, R0, RZ, !P5 ;  /* 0x000000ff00026207 */ /* 0x000fe40006800000 */
[----:B------:R-:W-:Y:S01]  /*5190*/  @!P0 IADD3 RZ, P1, PT, RZ, -R23, RZ ;  /* 0x80000017ffff8210 */ /* 0x000fe20007f3e0ff */
[----:B------:R-:W-:Y:S01]  /*51a0*/  @!P0 IMAD.MOV R23, RZ, RZ, -R23 ;  /* 0x000000ffff178224 */ /* 0x000fe200078e0a17 */
[----:B------:R-:W-:-:S02]  /*51b0*/  @!P0 LOP3.LUT R0, RZ, R2, RZ, 0x33, !PT ;  /* 0x00000002ff008212 */ /* 0x000fc400078e33ff */
[----:B------:R-:W-:Y:S02]  /*51c0*/  ISETP.NE.AND P3, PT, R8, 0x80, PT ;  /* 0x000000800800780c */ /* 0x000fe40003f65270 */
[----:B0-----:R-:W-:Y:S01]  /*51d0*/  LEA R4, P2, R26, UR4, 0x3 ;  /* 0x000000041a047c11 */ /* 0x001fe2000f8418ff */
[----:B------:R-:W-:-:S03]  /*51e0*/  @!P0 IMAD.X R2, RZ, RZ, R0, P1 ;  /* 0x000000ffff028224 */ /* 0x000fc600008e0600 */
[----:B------:R-:W-:Y:S02]  /*51f0*/  LEA.HI.X R5, R26, UR5, RZ, 0x3, P2 ;  /* 0x000000051a057c11 */ /* 0x000fe400090f1cff */
[----:B------:R-:W-:Y:S02]  /*5200*/  SEL R3, R2, 0xffffffff, P3 ;  /* 0xffffffff02037807 */ /* 0x000fe40001800000 */
[----:B------:R-:W-:-:S05]  /*5210*/  SEL R2, R23, 0xffffffff, P3 ;  /* 0xffffffff17027807 */ /* 0x000fca0001800000 */
[----:B------:R-:W-:Y:S01]  /*5220*/  STG.E.64 desc[UR6][R4.64], R2 ;  /* 0x0000000204007986 */ /* 0x000fe2000c101b06 */
[----:B------:R-:W-:Y:S05]  /*5230*/  EXIT ;  /* 0x000000000000794d */ /* 0x000fea0003800000 */
.L_x_24:
[----:B------:R-:W-:-:S00]  /*5240*/  BRA `(.L_x_24) ;  /* 0xfffffffc00fc7947 */ /* 0x000fc0000383ffff */
[----:B------:R-:W-:-:S00]  /*5250*/  NOP ;  /* 0x0000000000007918 */ /* 0x000fc00000000000 */
        /* <DEDUP_REMOVED lines=10> */
.L_x_25:


//--------------------- .nv.shared.reserved.0     --------------------------
	.section	.nv.shared.reserved.0,"aw",@nobits
	.weak		__nv_reservedSMEM_offset_0_alias
	.size		__nv_reservedSMEM_offset_0_alias, 0, 64
	.other		__nv_reservedSMEM_offset_0_alias,@"STO_CUDA_RESERVED_SHARED STV_DEFAULT"
__nv_reservedSMEM_offset_0_alias:
	.zero		0
	.zero		64


//--------------------- .nv.constant0._Z16discretelog_cudaxxxxPxS_ --------------------------
	.section	.nv.constant0._Z16discretelog_cudaxxxxPxS_,"a",@progbits
	.sectionflags	@""
	.align	4
.nv.constant0._Z16discretelog_cudaxxxxPxS_:
	.zero		944


//--------------------- SYMBOLS --------------------------

	.type		.nv.reservedSmem.offset0,@object
	.size		.nv.reservedSmem.offset0,0x4
